	.target	sm_103a

	.elftype	@"ET_EXEC"


//--------------------- .note.nv.tkinfo           --------------------------
	.section	.note.nv.tkinfo,"",@"SHT_NOTE"
	.sectionflags	@"SHF_NOTE_NV_TKINFO"
	.tkinfo
        /*0018*/ 	.word	0x00000002
        /*0030*/ 	.string	""
        /*0030*/ 	.string	"ptxas"
        /*0030*/ 	.string	"Cuda compilation tools, release 13.0, V13.0.88"
        /*0030*/ 	.string	"Build cuda_13.0.r13.0/compiler.36424714_0"
        /*0030*/ 	.string	"-arch sm_103a -m 64 "



//--------------------- .note.nv.cuinfo           --------------------------
	.section	.note.nv.cuinfo,"",@"SHT_NOTE"
	.sectionflags	@"SHF_NOTE_NV_CUINFO"
        /*0018*/ 	.short	0x0002
        /*001a*/ 	.short	0x0067
        /*001c*/ 	.short	0x0082
	.zero		2


//--------------------- .nv.info                  --------------------------
	.section	.nv.info,"",@"SHT_CUDA_INFO"
	.align	4


	//----- nvinfo : EIATTR_REGCOUNT
	.align		4
        /*0000*/ 	.byte	0x04, 0x2f
        /*0002*/ 	.short	(.L_12 - .L_11)
	.align		4
.L_11:
        /*0004*/ 	.word	index@(_ZN7cutlass13device_kernelIN5flash19enable_sm80_to_sm89INS1_16FlashAttnFwdSm80INS1_25CollectiveMainloopFwdSm80ILi8ELi1ELb0EN4cute5tupleIJNS5_1CILi128EEENS7_ILi48EEENS7_ILi256EEEEEELi256ENS_6half_tEfNS_4arch4Sm80ELb1ELb0ELb0ELb1ELb0ELb1ELb1ELb0EEENS1_21CollectiveEpilogueFwdINS6_IJS8_SA_S9_EEENS6_IJNS7_ILi1EEESI_SI_EEESC_SE_Li256ELb1ELb1ELb0ELb0EEENS1_19SingleTileSchedulerILb1ELb0ELb1ELi128EEEEEEEEEvNT_6ParamsE)
        /*0008*/ 	.word	0x00000004


	//----- nvinfo : EIATTR_FRAME_SIZE
	.align		4
.L_12:
        /*000c*/ 	.byte	0x04, 0x11
        /*000e*/ 	.short	(.L_14 - .L_13)
	.align		4
.L_13:
        /*0010*/ 	.word	index@(_ZN7cutlass13device_kernelIN5flash19enable_sm80_to_sm89INS1_16FlashAttnFwdSm80INS1_25CollectiveMainloopFwdSm80ILi8ELi1ELb0EN4cute5tupleIJNS5_1CILi128EEENS7_ILi48EEENS7_ILi256EEEEEELi256ENS_6half_tEfNS_4arch4Sm80ELb1ELb0ELb0ELb1ELb0ELb1ELb1ELb0EEENS1_21CollectiveEpilogueFwdINS6_IJS8_SA_S9_EEENS6_IJNS7_ILi1EEESI_SI_EEESC_SE_Li256ELb1ELb1ELb0ELb0EEENS1_19SingleTileSchedulerILb1ELb0ELb1ELi128EEEEEEEEEvNT_6ParamsE)
        /*0014*/ 	.word	0x00000000


	//----- nvinfo : EIATTR_REGCOUNT
	.align		4
.L_14:
        /*0018*/ 	.byte	0x04, 0x2f
        /*001a*/ 	.short	(.L_16 - .L_15)
	.align		4
.L_15:
        /*001c*/ 	.word	index@(_ZN7cutlass13device_kernelIN5flash19enable_sm80_to_sm89INS1_16FlashAttnFwdSm80INS1_25CollectiveMainloopFwdSm80ILi8ELi1ELb0EN4cute5tupleIJNS5_1CILi128EEENS7_ILi96EEENS7_ILi256EEEEEELi256ENS_6half_tEfNS_4arch4Sm80ELb1ELb0ELb0ELb1ELb0ELb0ELb1ELb0EEENS1_21CollectiveEpilogueFwdINS6_IJS8_SA_S9_EEENS6_IJNS7_ILi1EEESI_SI_EEESC_SE_Li256ELb1ELb1ELb0ELb0EEENS1_19SingleTileSchedulerILb1ELb0ELb1ELi128EEEEEEEEEvNT_6ParamsE)
        /*0020*/ 	.word	0x00000004


	//----- nvinfo : EIATTR_FRAME_SIZE
	.align		4
.L_16:
        /*0024*/ 	.byte	0x04, 0x11
        /*0026*/ 	.short	(.L_18 - .L_17)
	.align		4
.L_17:
        /*0028*/ 	.word	index@(_ZN7cutlass13device_kernelIN5flash19enable_sm80_to_sm89INS1_16FlashAttnFwdSm80INS1_25CollectiveMainloopFwdSm80ILi8ELi1ELb0EN4cute5tupleIJNS5_1CILi128EEENS7_ILi96EEENS7_ILi256EEEEEELi256ENS_6half_tEfNS_4arch4Sm80ELb1ELb0ELb0ELb1ELb0ELb0ELb1ELb0EEENS1_21CollectiveEpilogueFwdINS6_IJS8_SA_S9_EEENS6_IJNS7_ILi1EEESI_SI_EEESC_SE_Li256ELb1ELb1ELb0ELb0EEENS1_19SingleTileSchedulerILb1ELb0ELb1ELi128EEEEEEEEEvNT_6ParamsE)
        /*002c*/ 	.word	0x00000000


	//----- nvinfo : EIATTR_REGCOUNT
	.align		4
.L_18:
        /*0030*/ 	.byte	0x04, 0x2f
        /*0032*/ 	.short	(.L_20 - .L_19)
	.align		4
.L_19:
        /*0034*/ 	.word	index@(_ZN7cutlass13device_kernelIN5flash19enable_sm80_to_sm89INS1_16FlashAttnFwdSm80INS1_25CollectiveMainloopFwdSm80ILi8ELi1ELb0EN4cute5tupleIJNS5_1CILi128EEENS7_ILi96EEENS7_ILi256EEEEEELi256ENS_6half_tEfNS_4arch4Sm80ELb1ELb0ELb0ELb0ELb0ELb0ELb1ELb0EEENS1_21CollectiveEpilogueFwdINS6_IJS8_SA_S9_EEENS6_IJNS7_ILi1EEESI_SI_EEESC_SE_Li256ELb0ELb1ELb0ELb0EEENS1_30DynamicPersistentTileSchedulerILi256ELi256ELb0ELb1ELb0EEEEEEEEEvNT_6ParamsE)
        /*0038*/ 	.word	0x00000004


	//----- nvinfo : EIATTR_FRAME_SIZE
	.align		4
.L_20:
        /*003c*/ 	.byte	0x04, 0x11
        /*003e*/ 	.short	(.L_22 - .L_21)
	.align		4
.L_21:
        /*0040*/ 	.word	index@(_ZN7cutlass13device_kernelIN5flash19enable_sm80_to_sm89INS1_16FlashAttnFwdSm80INS1_25CollectiveMainloopFwdSm80ILi8ELi1ELb0EN4cute5tupleIJNS5_1CILi128EEENS7_ILi96EEENS7_ILi256EEEEEELi256ENS_6half_tEfNS_4arch4Sm80ELb1ELb0ELb0ELb0ELb0ELb0ELb1ELb0EEENS1_21CollectiveEpilogueFwdINS6_IJS8_SA_S9_EEENS6_IJNS7_ILi1EEESI_SI_EEESC_SE_Li256ELb0ELb1ELb0ELb0EEENS1_30DynamicPersistentTileSchedulerILi256ELi256ELb0ELb1ELb0EEEEEEEEEvNT_6ParamsE)
        /*0044*/ 	.word	0x00000000


	//----- nvinfo : EIATTR_REGCOUNT
	.align		4
.L_22:
        /*0048*/ 	.byte	0x04, 0x2f
        /*004a*/ 	.short	(.L_24 - .L_23)
	.align		4
.L_23:
        /*004c*/ 	.word	index@(_ZN7cutlass13device_kernelIN5flash19enable_sm80_to_sm89INS1_16FlashAttnFwdSm80INS1_25CollectiveMainloopFwdSm80ILi8ELi1ELb0EN4cute5tupleIJNS5_1CILi128EEENS7_ILi48EEENS7_ILi256EEEEEELi256ENS_6half_tEfNS_4arch4Sm80ELb0ELb1ELb0ELb1ELb0ELb1ELb1ELb0EEENS1_21CollectiveEpilogueFwdINS6_IJS8_SA_S9_EEENS6_IJNS7_ILi1EEESI_SI_EEESC_SE_Li256ELb1ELb1ELb0ELb0EEENS1_19SingleTileSchedulerILb1ELb0ELb1ELi128EEEEEEEEEvNT_6ParamsE)
        /*0050*/ 	.word	0x00000004


	//----- nvinfo : EIATTR_FRAME_SIZE
	.align		4
.L_24:
        /*0054*/ 	.byte	0x04, 0x11
        /*0056*/ 	.short	(.L_26 - .L_25)
	.align		4
.L_25:
        /*0058*/ 	.word	index@(_ZN7cutlass13device_kernelIN5flash19enable_sm80_to_sm89INS1_16FlashAttnFwdSm80INS1_25CollectiveMainloopFwdSm80ILi8ELi1ELb0EN4cute5tupleIJNS5_1CILi128EEENS7_ILi48EEENS7_ILi256EEEEEELi256ENS_6half_tEfNS_4arch4Sm80ELb0ELb1ELb0ELb1ELb0ELb1ELb1ELb0EEENS1_21CollectiveEpilogueFwdINS6_IJS8_SA_S9_EEENS6_IJNS7_ILi1EEESI_SI_EEESC_SE_Li256ELb1ELb1ELb0ELb0EEENS1_19SingleTileSchedulerILb1ELb0ELb1ELi128EEEEEEEEEvNT_6ParamsE)
        /*005c*/ 	.word	0x00000000


	//----- nvinfo : EIATTR_REGCOUNT
	.align		4
.L_26:
        /*0060*/ 	.byte	0x04, 0x2f
        /*0062*/ 	.short	(.L_28 - .L_27)
	.align		4
.L_27:
        /*0064*/ 	.word	index@(_ZN7cutlass13device_kernelIN5flash19enable_sm80_to_sm89INS1_16FlashAttnFwdSm80INS1_25CollectiveMainloopFwdSm80ILi8ELi1ELb0EN4cute5tupleIJNS5_1CILi128EEENS7_ILi64EEENS7_ILi256EEEEEELi256ENS_6half_tEfNS_4arch4Sm80ELb0ELb1ELb0ELb1ELb0ELb0ELb1ELb0EEENS1_21CollectiveEpilogueFwdINS6_IJS8_SA_S9_EEENS6_IJNS7_ILi1EEESI_SI_EEESC_SE_Li256ELb1ELb1ELb0ELb0EEENS1_19SingleTileSchedulerILb1ELb0ELb1ELi128EEEEEEEEEvNT_6ParamsE)
        /*0068*/ 	.word	0x00000004


	//----- nvinfo : EIATTR_FRAME_SIZE
	.align		4
.L_28:
        /*006c*/ 	.byte	0x04, 0x11
        /*006e*/ 	.short	(.L_30 - .L_29)
	.align		4
.L_29:
        /*0070*/ 	.word	index@(_ZN7cutlass13device_kernelIN5flash19enable_sm80_to_sm89INS1_16FlashAttnFwdSm80INS1_25CollectiveMainloopFwdSm80ILi8ELi1ELb0EN4cute5tupleIJNS5_1CILi128EEENS7_ILi64EEENS7_ILi256EEEEEELi256ENS_6half_tEfNS_4arch4Sm80ELb0ELb1ELb0ELb1ELb0ELb0ELb1ELb0EEENS1_21CollectiveEpilogueFwdINS6_IJS8_SA_S9_EEENS6_IJNS7_ILi1EEESI_SI_EEESC_SE_Li256ELb1ELb1ELb0ELb0EEENS1_19SingleTileSchedulerILb1ELb0ELb1ELi128EEEEEEEEEvNT_6ParamsE)
        /*0074*/ 	.word	0x00000000


	//----- nvinfo : EIATTR_REGCOUNT
	.align		4
.L_30:
        /*0078*/ 	.byte	0x04, 0x2f
        /*007a*/ 	.short	(.L_32 - .L_31)
	.align		4
.L_31:
        /*007c*/ 	.word	index@(_ZN7cutlass13device_kernelIN5flash19enable_sm80_to_sm89INS1_16FlashAttnFwdSm80INS1_25CollectiveMainloopFwdSm80ILi8ELi1ELb0EN4cute5tupleIJNS5_1CILi128EEENS7_ILi64EEENS7_ILi256EEEEEELi256ENS_6half_tEfNS_4arch4Sm80ELb0ELb1ELb0ELb0ELb0ELb0ELb1ELb0EEENS1_21CollectiveEpilogueFwdINS6_IJS8_SA_S9_EEENS6_IJNS7_ILi1EEESI_SI_EEESC_SE_Li256ELb0ELb1ELb0ELb0EEENS1_19SingleTileSchedulerILb0ELb0ELb1ELi128EEEEEEEEEvNT_6ParamsE)
        /*0080*/ 	.word	0x00000004


	//----- nvinfo : EIATTR_FRAME_SIZE
	.align		4
.L_32:
        /*0084*/ 	.byte	0x04, 0x11
        /*0086*/ 	.short	(.L_34 - .L_33)
	.align		4
.L_33:
        /*0088*/ 	.word	index@(_ZN7cutlass13device_kernelIN5flash19enable_sm80_to_sm89INS1_16FlashAttnFwdSm80INS1_25CollectiveMainloopFwdSm80ILi8ELi1ELb0EN4cute5tupleIJNS5_1CILi128EEENS7_ILi64EEENS7_ILi256EEEEEELi256ENS_6half_tEfNS_4arch4Sm80ELb0ELb1ELb0ELb0ELb0ELb0ELb1ELb0EEENS1_21CollectiveEpilogueFwdINS6_IJS8_SA_S9_EEENS6_IJNS7_ILi1EEESI_SI_EEESC_SE_Li256ELb0ELb1ELb0ELb0EEENS1_19SingleTileSchedulerILb0ELb0ELb1ELi128EEEEEEEEEvNT_6ParamsE)
        /*008c*/ 	.word	0x00000000


	//----- nvinfo : EIATTR_REGCOUNT
	.align		4
.L_34:
        /*0090*/ 	.byte	0x04, 0x2f
        /*0092*/ 	.short	(.L_36 - .L_35)
	.align		4
.L_35:
        /*0094*/ 	.word	index@(_ZN7cutlass13device_kernelIN5flash19enable_sm80_to_sm89INS1_16FlashAttnFwdSm80INS1_25CollectiveMainloopFwdSm80ILi8ELi1ELb0EN4cute5tupleIJNS5_1CILi128EEENS7_ILi48EEENS7_ILi256EEEEEELi256ENS_6half_tEfNS_4arch4Sm80ELb0ELb0ELb0ELb1ELb0ELb1ELb1ELb0EEENS1_21CollectiveEpilogueFwdINS6_IJS8_SA_S9_EEENS6_IJNS7_ILi1EEESI_SI_EEESC_SE_Li256ELb1ELb1ELb0ELb0EEENS1_19SingleTileSchedulerILb1ELb0ELb1ELi128EEEEEEEEEvNT_6ParamsE)
        /*0098*/ 	.word	0x00000004


	//----- nvinfo : EIATTR_FRAME_SIZE
	.align		4
.L_36:
        /*009c*/ 	.byte	0x04, 0x11
        /*009e*/ 	.short	(.L_38 - .L_37)
	.align		4
.L_37:
        /*00a0*/ 	.word	index@(_ZN7cutlass13device_kernelIN5flash19enable_sm80_to_sm89INS1_16FlashAttnFwdSm80INS1_25CollectiveMainloopFwdSm80ILi8ELi1ELb0EN4cute5tupleIJNS5_1CILi128EEENS7_ILi48EEENS7_ILi256EEEEEELi256ENS_6half_tEfNS_4arch4Sm80ELb0ELb0ELb0ELb1ELb0ELb1ELb1ELb0EEENS1_21CollectiveEpilogueFwdINS6_IJS8_SA_S9_EEENS6_IJNS7_ILi1EEESI_SI_EEESC_SE_Li256ELb1ELb1ELb0ELb0EEENS1_19SingleTileSchedulerILb1ELb0ELb1ELi128EEEEEEEEEvNT_6ParamsE)
        /*00a4*/ 	.word	0x00000000


	//----- nvinfo : EIATTR_REGCOUNT
	.align		4
.L_38:
        /*00a8*/ 	.byte	0x04, 0x2f
        /*00aa*/ 	.short	(.L_40 - .L_39)
	.align		4
.L_39:
        /*00ac*/ 	.word	index@(_ZN7cutlass13device_kernelIN5flash19enable_sm80_to_sm89INS1_16FlashAttnFwdSm80INS1_25CollectiveMainloopFwdSm80ILi8ELi1ELb0EN4cute5tupleIJNS5_1CILi128EEENS7_ILi96EEENS7_ILi256EEEEEELi256ENS_6half_tEfNS_4arch4Sm80ELb0ELb0ELb0ELb1ELb0ELb0ELb1ELb0EEENS1_21CollectiveEpilogueFwdINS6_IJS8_SA_S9_EEENS6_IJNS7_ILi1EEESI_SI_EEESC_SE_Li256ELb1ELb1ELb0ELb0EEENS1_19SingleTileSchedulerILb1ELb0ELb1ELi128EEEEEEEEEvNT_6ParamsE)
        /*00b0*/ 	.word	0x00000004


	//----- nvinfo : EIATTR_FRAME_SIZE
	.align		4
.L_40:
        /*00b4*/ 	.byte	0x04, 0x11
        /*00b6*/ 	.short	(.L_42 - .L_41)
	.align		4
.L_41:
        /*00b8*/ 	.word	index@(_ZN7cutlass13device_kernelIN5flash19enable_sm80_to_sm89INS1_16FlashAttnFwdSm80INS1_25CollectiveMainloopFwdSm80ILi8ELi1ELb0EN4cute5tupleIJNS5_1CILi128EEENS7_ILi96EEENS7_ILi256EEEEEELi256ENS_6half_tEfNS_4arch4Sm80ELb0ELb0ELb0ELb1ELb0ELb0ELb1ELb0EEENS1_21CollectiveEpilogueFwdINS6_IJS8_SA_S9_EEENS6_IJNS7_ILi1EEESI_SI_EEESC_SE_Li256ELb1ELb1ELb0ELb0EEENS1_19SingleTileSchedulerILb1ELb0ELb1ELi128EEEEEEEEEvNT_6ParamsE)
        /*00bc*/ 	.word	0x00000000


	//----- nvinfo : EIATTR_REGCOUNT
	.align		4
.L_42:
        /*00c0*/ 	.byte	0x04, 0x2f
        /*00c2*/ 	.short	(.L_44 - .L_43)
	.align		4
.L_43:
        /*00c4*/ 	.word	index@(_ZN7cutlass13device_kernelIN5flash19enable_sm80_to_sm89INS1_16FlashAttnFwdSm80INS1_25CollectiveMainloopFwdSm80ILi8ELi1ELb0EN4cute5tupleIJNS5_1CILi128EEENS7_ILi96EEENS7_ILi256EEEEEELi256ENS_6half_tEfNS_4arch4Sm80ELb0ELb0ELb0ELb0ELb0ELb0ELb1ELb0EEENS1_21CollectiveEpilogueFwdINS6_IJS8_SA_S9_EEENS6_IJNS7_ILi1EEESI_SI_EEESC_SE_Li256ELb0ELb1ELb0ELb0EEENS1_19SingleTileSchedulerILb0ELb0ELb1ELi128EEEEEEEEEvNT_6ParamsE)
        /*00c8*/ 	.word	0x00000004


	//----- nvinfo : EIATTR_FRAME_SIZE
	.align		4
.L_44:
        /*00cc*/ 	.byte	0x04, 0x11
        /*00ce*/ 	.short	(.L_46 - .L_45)
	.align		4
.L_45:
        /*00d0*/ 	.word	index@(_ZN7cutlass13device_kernelIN5flash19enable_sm80_to_sm89INS1_16FlashAttnFwdSm80INS1_25CollectiveMainloopFwdSm80ILi8ELi1ELb0EN4cute5tupleIJNS5_1CILi128EEENS7_ILi96EEENS7_ILi256EEEEEELi256ENS_6half_tEfNS_4arch4Sm80ELb0ELb0ELb0ELb0ELb0ELb0ELb1ELb0EEENS1_21CollectiveEpilogueFwdINS6_IJS8_SA_S9_EEENS6_IJNS7_ILi1EEESI_SI_EEESC_SE_Li256ELb0ELb1ELb0ELb0EEENS1_19SingleTileSchedulerILb0ELb0ELb1ELi128EEEEEEEEEvNT_6ParamsE)
        /*00d4*/ 	.word	0x00000000


	//----- nvinfo : EIATTR_REGCOUNT
	.align		4
.L_46:
        /*00d8*/ 	.byte	0x04, 0x2f
        /*00da*/ 	.short	(.L_48 - .L_47)
	.align		4
.L_47:
        /*00dc*/ 	.word	index@(_ZN7cutlass13device_kernelIN5flash19enable_sm80_to_sm89INS1_16FlashAttnFwdSm80INS1_25CollectiveMainloopFwdSm80ILi8ELi1ELb0EN4cute5tupleIJNS5_1CILi128EEENS7_ILi32EEENS7_ILi256EEEEEELi256ENS_6half_tEfNS_4arch4Sm80ELb1ELb0ELb0ELb1ELb0ELb1ELb1ELb0EEENS1_21CollectiveEpilogueFwdINS6_IJS8_SA_S9_EEENS6_IJNS7_ILi1EEESI_SI_EEESC_SE_Li256ELb1ELb1ELb0ELb0EEENS1_19SingleTileSchedulerILb1ELb0ELb1ELi128EEEEEEEEEvNT_6ParamsE)
        /*00e0*/ 	.word	0x00000004


	//----- nvinfo : EIATTR_FRAME_SIZE
	.align		4
.L_48:
        /*00e4*/ 	.byte	0x04, 0x11
        /*00e6*/ 	.short	(.L_50 - .L_49)
	.align		4
.L_49:
        /*00e8*/ 	.word	index@(_ZN7cutlass13device_kernelIN5flash19enable_sm80_to_sm89INS1_16FlashAttnFwdSm80INS1_25CollectiveMainloopFwdSm80ILi8ELi1ELb0EN4cute5tupleIJNS5_1CILi128EEENS7_ILi32EEENS7_ILi256EEEEEELi256ENS_6half_tEfNS_4arch4Sm80ELb1ELb0ELb0ELb1ELb0ELb1ELb1ELb0EEENS1_21CollectiveEpilogueFwdINS6_IJS8_SA_S9_EEENS6_IJNS7_ILi1EEESI_SI_EEESC_SE_Li256ELb1ELb1ELb0ELb0EEENS1_19SingleTileSchedulerILb1ELb0ELb1ELi128EEEEEEEEEvNT_6ParamsE)
        /*00ec*/ 	.word	0x00000000


	//----- nvinfo : EIATTR_REGCOUNT
	.align		4
.L_50:
        /*00f0*/ 	.byte	0x04, 0x2f
        /*00f2*/ 	.short	(.L_52 - .L_51)
	.align		4
.L_51:
        /*00f4*/ 	.word	index@(_ZN7cutlass13device_kernelIN5flash19enable_sm80_to_sm89INS1_16FlashAttnFwdSm80INS1_25CollectiveMainloopFwdSm80ILi8ELi1ELb1EN4cute5tupleIJNS5_1CILi128EEENS7_ILi64EEENS7_ILi256EEEEEELi256ENS_6half_tEfNS_4arch4Sm80ELb1ELb0ELb0ELb1ELb0ELb0ELb1ELb0EEENS1_21CollectiveEpilogueFwdINS6_IJS8_SA_S9_EEENS6_IJNS7_ILi1EEESI_SI_EEESC_SE_Li256ELb1ELb1ELb0ELb0EEENS1_19SingleTileSchedulerILb1ELb0ELb1ELi128EEEEEEEEEvNT_6ParamsE)
        /*00f8*/ 	.word	0x00000004


	//----- nvinfo : EIATTR_FRAME_SIZE
	.align		4
.L_52:
        /*00fc*/ 	.byte	0x04, 0x11
        /*00fe*/ 	.short	(.L_54 - .L_53)
	.align		4
.L_53:
        /*0100*/ 	.word	index@(_ZN7cutlass13device_kernelIN5flash19enable_sm80_to_sm89INS1_16FlashAttnFwdSm80INS1_25CollectiveMainloopFwdSm80ILi8ELi1ELb1EN4cute5tupleIJNS5_1CILi128EEENS7_ILi64EEENS7_ILi256EEEEEELi256ENS_6half_tEfNS_4arch4Sm80ELb1ELb0ELb0ELb1ELb0ELb0ELb1ELb0EEENS1_21CollectiveEpilogueFwdINS6_IJS8_SA_S9_EEENS6_IJNS7_ILi1EEESI_SI_EEESC_SE_Li256ELb1ELb1ELb0ELb0EEENS1_19SingleTileSchedulerILb1ELb0ELb1ELi128EEEEEEEEEvNT_6ParamsE)
        /*0104*/ 	.word	0x00000000


	//----- nvinfo : EIATTR_REGCOUNT
	.align		4
.L_54:
        /*0108*/ 	.byte	0x04, 0x2f
        /*010a*/ 	.short	(.L_56 - .L_55)
	.align		4
.L_55:
        /*010c*/ 	.word	index@(_ZN7cutlass13device_kernelIN5flash19enable_sm80_to_sm89INS1_16FlashAttnFwdSm80INS1_25CollectiveMainloopFwdSm80ILi8ELi1ELb1EN4cute5tupleIJNS5_1CILi128EEENS7_ILi64EEENS7_ILi256EEEEEELi256ENS_6half_tEfNS_4arch4Sm80ELb1ELb0ELb0ELb0ELb0ELb0ELb1ELb0EEENS1_21CollectiveEpilogueFwdINS6_IJS8_SA_S9_EEENS6_IJNS7_ILi1EEESI_SI_EEESC_SE_Li256ELb0ELb1ELb0ELb0EEENS1_30DynamicPersistentTileSchedulerILi256ELi256ELb0ELb1ELb0EEEEEEEEEvNT_6ParamsE)
        /*0110*/ 	.word	0x00000004


	//----- nvinfo : EIATTR_FRAME_SIZE
	.align		4
.L_56:
        /*0114*/ 	.byte	0x04, 0x11
        /*0116*/ 	.short	(.L_58 - .L_57)
	.align		4
.L_57:
        /*0118*/ 	.word	index@(_ZN7cutlass13device_kernelIN5flash19enable_sm80_to_sm89INS1_16FlashAttnFwdSm80INS1_25CollectiveMainloopFwdSm80ILi8ELi1ELb1EN4cute5tupleIJNS5_1CILi128EEENS7_ILi64EEENS7_ILi256EEEEEELi256ENS_6half_tEfNS_4arch4Sm80ELb1ELb0ELb0ELb0ELb0ELb0ELb1ELb0EEENS1_21CollectiveEpilogueFwdINS6_IJS8_SA_S9_EEENS6_IJNS7_ILi1EEESI_SI_EEESC_SE_Li256ELb0ELb1ELb0ELb0EEENS1_30DynamicPersistentTileSchedulerILi256ELi256ELb0ELb1ELb0EEEEEEEEEvNT_6ParamsE)
        /*011c*/ 	.word	0x00000000


	//----- nvinfo : EIATTR_REGCOUNT
	.align		4
.L_58:
        /*0120*/ 	.byte	0x04, 0x2f
        /*0122*/ 	.short	(.L_60 - .L_59)
	.align		4
.L_59:
        /*0124*/ 	.word	index@(_ZN7cutlass13device_kernelIN5flash19enable_sm80_to_sm89INS1_16FlashAttnFwdSm80INS1_25CollectiveMainloopFwdSm80ILi8ELi1ELb0EN4cute5tupleIJNS5_1CILi128EEENS7_ILi32EEENS7_ILi256EEEEEELi256ENS_6half_tEfNS_4arch4Sm80ELb0ELb1ELb0ELb1ELb0ELb1ELb1ELb0EEENS1_21CollectiveEpilogueFwdINS6_IJS8_SA_S9_EEENS6_IJNS7_ILi1EEESI_SI_EEESC_SE_Li256ELb1ELb1ELb0ELb0EEENS1_19SingleTileSchedulerILb1ELb0ELb1ELi128EEEEEEEEEvNT_6ParamsE)
        /*0128*/ 	.word	0x00000004


	//----- nvinfo : EIATTR_FRAME_SIZE
	.align		4
.L_60:
        /*012c*/ 	.byte	0x04, 0x11
        /*012e*/ 	.short	(.L_62 - .L_61)
	.align		4
.L_61:
        /*0130*/ 	.word	index@(_ZN7cutlass13device_kernelIN5flash19enable_sm80_to_sm89INS1_16FlashAttnFwdSm80INS1_25CollectiveMainloopFwdSm80ILi8ELi1ELb0EN4cute5tupleIJNS5_1CILi128EEENS7_ILi32EEENS7_ILi256EEEEEELi256ENS_6half_tEfNS_4arch4Sm80ELb0ELb1ELb0ELb1ELb0ELb1ELb1ELb0EEENS1_21CollectiveEpilogueFwdINS6_IJS8_SA_S9_EEENS6_IJNS7_ILi1EEESI_SI_EEESC_SE_Li256ELb1ELb1ELb0ELb0EEENS1_19SingleTileSchedulerILb1ELb0ELb1ELi128EEEEEEEEEvNT_6ParamsE)
        /*0134*/ 	.word	0x00000000


	//----- nvinfo : EIATTR_REGCOUNT
	.align		4
.L_62:
        /*0138*/ 	.byte	0x04, 0x2f
        /*013a*/ 	.short	(.L_64 - .L_63)
	.align		4
.L_63:
        /*013c*/ 	.word	index@(_ZN7cutlass13device_kernelIN5flash19enable_sm80_to_sm89INS1_16FlashAttnFwdSm80INS1_25CollectiveMainloopFwdSm80ILi8ELi1ELb1EN4cute5tupleIJNS5_1CILi128EEENS7_ILi48EEENS7_ILi256EEEEEELi256ENS_6half_tEfNS_4arch4Sm80ELb0ELb1ELb0ELb1ELb0ELb0ELb1ELb0EEENS1_21CollectiveEpilogueFwdINS6_IJS8_SA_S9_EEENS6_IJNS7_ILi1EEESI_SI_EEESC_SE_Li256ELb1ELb1ELb0ELb0EEENS1_19SingleTileSchedulerILb1ELb0ELb1ELi128EEEEEEEEEvNT_6ParamsE)
        /*0140*/ 	.word	0x00000004


	//----- nvinfo : EIATTR_FRAME_SIZE
	.align		4
.L_64:
        /*0144*/ 	.byte	0x04, 0x11
        /*0146*/ 	.short	(.L_66 - .L_65)
	.align		4
.L_65:
        /*0148*/ 	.word	index@(_ZN7cutlass13device_kernelIN5flash19enable_sm80_to_sm89INS1_16FlashAttnFwdSm80INS1_25CollectiveMainloopFwdSm80ILi8ELi1ELb1EN4cute5tupleIJNS5_1CILi128EEENS7_ILi48EEENS7_ILi256EEEEEELi256ENS_6half_tEfNS_4arch4Sm80ELb0ELb1ELb0ELb1ELb0ELb0ELb1ELb0EEENS1_21CollectiveEpilogueFwdINS6_IJS8_SA_S9_EEENS6_IJNS7_ILi1EEESI_SI_EEESC_SE_Li256ELb1ELb1ELb0ELb0EEENS1_19SingleTileSchedulerILb1ELb0ELb1ELi128EEEEEEEEEvNT_6ParamsE)
        /*014c*/ 	.word	0x00000000


	//----- nvinfo : EIATTR_REGCOUNT
	.align		4
.L_66:
        /*0150*/ 	.byte	0x04, 0x2f
        /*0152*/ 	.short	(.L_68 - .L_67)
	.align		4
.L_67:
        /*0154*/ 	.word	index@(_ZN7cutlass13device_kernelIN5flash19enable_sm80_to_sm89INS1_16FlashAttnFwdSm80INS1_25CollectiveMainloopFwdSm80ILi8ELi1ELb1EN4cute5tupleIJNS5_1CILi128EEENS7_ILi48EEENS7_ILi256EEEEEELi256ENS_6half_tEfNS_4arch4Sm80ELb0ELb1ELb0ELb0ELb0ELb0ELb1ELb0EEENS1_21CollectiveEpilogueFwdINS6_IJS8_SA_S9_EEENS6_IJNS7_ILi1EEESI_SI_EEESC_SE_Li256ELb0ELb1ELb0ELb0EEENS1_19SingleTileSchedulerILb0ELb0ELb1ELi128EEEEEEEEEvNT_6ParamsE)
        /*0158*/ 	.word	0x00000004


	//----- nvinfo : EIATTR_FRAME_SIZE
	.align		4
.L_68:
        /*015c*/ 	.byte	0x04, 0x11
        /*015e*/ 	.short	(.L_70 - .L_69)
	.align		4
.L_69:
        /*0160*/ 	.word	index@(_ZN7cutlass13device_kernelIN5flash19enable_sm80_to_sm89INS1_16FlashAttnFwdSm80INS1_25CollectiveMainloopFwdSm80ILi8ELi1ELb1EN4cute5tupleIJNS5_1CILi128EEENS7_ILi48EEENS7_ILi256EEEEEELi256ENS_6half_tEfNS_4arch4Sm80ELb0ELb1ELb0ELb0ELb0ELb0ELb1ELb0EEENS1_21CollectiveEpilogueFwdINS6_IJS8_SA_S9_EEENS6_IJNS7_ILi1EEESI_SI_EEESC_SE_Li256ELb0ELb1ELb0ELb0EEENS1_19SingleTileSchedulerILb0ELb0ELb1ELi128EEEEEEEEEvNT_6ParamsE)
        /*0164*/ 	.word	0x00000000


	//----- nvinfo : EIATTR_REGCOUNT
	.align		4
.L_70:
        /*0168*/ 	.byte	0x04, 0x2f
        /*016a*/ 	.short	(.L_72 - .L_71)
	.align		4
.L_71:
        /*016c*/ 	.word	index@(_ZN7cutlass13device_kernelIN5flash19enable_sm80_to_sm89INS1_16FlashAttnFwdSm80INS1_25CollectiveMainloopFwdSm80ILi8ELi1ELb0EN4cute5tupleIJNS5_1CILi128EEENS7_ILi32EEENS7_ILi256EEEEEELi256ENS_6half_tEfNS_4arch4Sm80ELb0ELb0ELb0ELb1ELb0ELb1ELb1ELb0EEENS1_21CollectiveEpilogueFwdINS6_IJS8_SA_S9_EEENS6_IJNS7_ILi1EEESI_SI_EEESC_SE_Li256ELb1ELb1ELb0ELb0EEENS1_19SingleTileSchedulerILb1ELb0ELb1ELi128EEEEEEEEEvNT_6ParamsE)
        /*0170*/ 	.word	0x00000004


	//----- nvinfo : EIATTR_FRAME_SIZE
	.align		4
.L_72:
        /*0174*/ 	.byte	0x04, 0x11
        /*0176*/ 	.short	(.L_74 - .L_73)
	.align		4
.L_73:
        /*0178*/ 	.word	index@(_ZN7cutlass13device_kernelIN5flash19enable_sm80_to_sm89INS1_16FlashAttnFwdSm80INS1_25CollectiveMainloopFwdSm80ILi8ELi1ELb0EN4cute5tupleIJNS5_1CILi128EEENS7_ILi32EEENS7_ILi256EEEEEELi256ENS_6half_tEfNS_4arch4Sm80ELb0ELb0ELb0ELb1ELb0ELb1ELb1ELb0EEENS1_21CollectiveEpilogueFwdINS6_IJS8_SA_S9_EEENS6_IJNS7_ILi1EEESI_SI_EEESC_SE_Li256ELb1ELb1ELb0ELb0EEENS1_19SingleTileSchedulerILb1ELb0ELb1ELi128EEEEEEEEEvNT_6ParamsE)
        /*017c*/ 	.word	0x00000000


	//----- nvinfo : EIATTR_REGCOUNT
	.align		4
.L_74:
        /*0180*/ 	.byte	0x04, 0x2f
        /*0182*/ 	.short	(.L_76 - .L_75)
	.align		4
.L_75:
        /*0184*/ 	.word	index@(_ZN7cutlass13device_kernelIN5flash19enable_sm80_to_sm89INS1_16FlashAttnFwdSm80INS1_25CollectiveMainloopFwdSm80ILi8ELi1ELb1EN4cute5tupleIJNS5_1CILi128EEENS7_ILi64EEENS7_ILi256EEEEEELi256ENS_6half_tEfNS_4arch4Sm80ELb0ELb0ELb0ELb1ELb0ELb0ELb1ELb0EEENS1_21CollectiveEpilogueFwdINS6_IJS8_SA_S9_EEENS6_IJNS7_ILi1EEESI_SI_EEESC_SE_Li256ELb1ELb1ELb0ELb0EEENS1_19SingleTileSchedulerILb1ELb0ELb1ELi128EEEEEEEEEvNT_6ParamsE)
        /*0188*/ 	.word	0x00000004


	//----- nvinfo : EIATTR_FRAME_SIZE
	.align		4
.L_76:
        /*018c*/ 	.byte	0x04, 0x11
        /*018e*/ 	.short	(.L_78 - .L_77)
	.align		4
.L_77:
        /*0190*/ 	.word	index@(_ZN7cutlass13device_kernelIN5flash19enable_sm80_to_sm89INS1_16FlashAttnFwdSm80INS1_25CollectiveMainloopFwdSm80ILi8ELi1ELb1EN4cute5tupleIJNS5_1CILi128EEENS7_ILi64EEENS7_ILi256EEEEEELi256ENS_6half_tEfNS_4arch4Sm80ELb0ELb0ELb0ELb1ELb0ELb0ELb1ELb0EEENS1_21CollectiveEpilogueFwdINS6_IJS8_SA_S9_EEENS6_IJNS7_ILi1EEESI_SI_EEESC_SE_Li256ELb1ELb1ELb0ELb0EEENS1_19SingleTileSchedulerILb1ELb0ELb1ELi128EEEEEEEEEvNT_6ParamsE)
        /*0194*/ 	.word	0x00000000


	//----- nvinfo : EIATTR_REGCOUNT
	.align		4
.L_78:
        /*0198*/ 	.byte	0x04, 0x2f
        /*019a*/ 	.short	(.L_80 - .L_79)
	.align		4
.L_79:
        /*019c*/ 	.word	index@(_ZN7cutlass13device_kernelIN5flash19enable_sm80_to_sm89INS1_16FlashAttnFwdSm80INS1_25CollectiveMainloopFwdSm80ILi8ELi1ELb1EN4cute5tupleIJNS5_1CILi128EEENS7_ILi64EEENS7_ILi256EEEEEELi256ENS_6half_tEfNS_4arch4Sm80ELb0ELb0ELb0ELb0ELb0ELb0ELb1ELb0EEENS1_21CollectiveEpilogueFwdINS6_IJS8_SA_S9_EEENS6_IJNS7_ILi1EEESI_SI_EEESC_SE_Li256ELb0ELb1ELb0ELb0EEENS1_19SingleTileSchedulerILb0ELb0ELb1ELi128EEEEEEEEEvNT_6ParamsE)
        /*01a0*/ 	.word	0x00000004


	//----- nvinfo : EIATTR_FRAME_SIZE
	.align		4
.L_80:
        /*01a4*/ 	.byte	0x04, 0x11
        /*01a6*/ 	.short	(.L_82 - .L_81)
	.align		4
.L_81:
        /*01a8*/ 	.word	index@(_ZN7cutlass13device_kernelIN5flash19enable_sm80_to_sm89INS1_16FlashAttnFwdSm80INS1_25CollectiveMainloopFwdSm80ILi8ELi1ELb1EN4cute5tupleIJNS5_1CILi128EEENS7_ILi64EEENS7_ILi256EEEEEELi256ENS_6half_tEfNS_4arch4Sm80ELb0ELb0ELb0ELb0ELb0ELb0ELb1ELb0EEENS1_21CollectiveEpilogueFwdINS6_IJS8_SA_S9_EEENS6_IJNS7_ILi1EEESI_SI_EEESC_SE_Li256ELb0ELb1ELb0ELb0EEENS1_19SingleTileSchedulerILb0ELb0ELb1ELi128EEEEEEEEEvNT_6ParamsE)
        /*01ac*/ 	.word	0x00000000


	//----- nvinfo : EIATTR_MIN_STACK_SIZE
	.align		4
.L_82:
        /*01b0*/ 	.byte	0x04, 0x12
        /*01b2*/ 	.short	(.L_84 - .L_83)
	.align		4
.L_83:
        /*01b4*/ 	.word	index@(_ZN7cutlass13device_kernelIN5flash19enable_sm80_to_sm89INS1_16FlashAttnFwdSm80INS1_25CollectiveMainloopFwdSm80ILi8ELi1ELb1EN4cute5tupleIJNS5_1CILi128EEENS7_ILi64EEENS7_ILi256EEEEEELi256ENS_6half_tEfNS_4arch4Sm80ELb0ELb0ELb0ELb0ELb0ELb0ELb1ELb0EEENS1_21CollectiveEpilogueFwdINS6_IJS8_SA_S9_EEENS6_IJNS7_ILi1EEESI_SI_EEESC_SE_Li256ELb0ELb1ELb0ELb0EEENS1_19SingleTileSchedulerILb0ELb0ELb1ELi128EEEEEEEEEvNT_6ParamsE)
        /*01b8*/ 	.word	0x00000000


	//----- nvinfo : EIATTR_MIN_STACK_SIZE
	.align		4
.L_84:
        /*01bc*/ 	.byte	0x04, 0x12
        /*01be*/ 	.short	(.L_86 - .L_85)
	.align		4
.L_85:
        /*01c0*/ 	.word	index@(_ZN7cutlass13device_kernelIN5flash19enable_sm80_to_sm89INS1_16FlashAttnFwdSm80INS1_25CollectiveMainloopFwdSm80ILi8ELi1ELb1EN4cute5tupleIJNS5_1CILi128EEENS7_ILi64EEENS7_ILi256EEEEEELi256ENS_6half_tEfNS_4arch4Sm80ELb0ELb0ELb0ELb1ELb0ELb0ELb1ELb0EEENS1_21CollectiveEpilogueFwdINS6_IJS8_SA_S9_EEENS6_IJNS7_ILi1EEESI_SI_EEESC_SE_Li256ELb1ELb1ELb0ELb0EEENS1_19SingleTileSchedulerILb1ELb0ELb1ELi128EEEEEEEEEvNT_6ParamsE)
        /*01c4*/ 	.word	0x00000000


	//----- nvinfo : EIATTR_MIN_STACK_SIZE
	.align		4
.L_86:
        /*01c8*/ 	.byte	0x04, 0x12
        /*01ca*/ 	.short	(.L_88 - .L_87)
	.align		4
.L_87:
        /*01cc*/ 	.word	index@(_ZN7cutlass13device_kernelIN5flash19enable_sm80_to_sm89INS1_16FlashAttnFwdSm80INS1_25CollectiveMainloopFwdSm80ILi8ELi1ELb0EN4cute5tupleIJNS5_1CILi128EEENS7_ILi32EEENS7_ILi256EEEEEELi256ENS_6half_tEfNS_4arch4Sm80ELb0ELb0ELb0ELb1ELb0ELb1ELb1ELb0EEENS1_21CollectiveEpilogueFwdINS6_IJS8_SA_S9_EEENS6_IJNS7_ILi1EEESI_SI_EEESC_SE_Li256ELb1ELb1ELb0ELb0EEENS1_19SingleTileSchedulerILb1ELb0ELb1ELi128EEEEEEEEEvNT_6ParamsE)
        /*01d0*/ 	.word	0x00000000


	//----- nvinfo : EIATTR_MIN_STACK_SIZE
	.align		4
.L_88:
        /*01d4*/ 	.byte	0x04, 0x12
        /*01d6*/ 	.short	(.L_90 - .L_89)
	.align		4
.L_89:
        /*01d8*/ 	.word	index@(_ZN7cutlass13device_kernelIN5flash19enable_sm80_to_sm89INS1_16FlashAttnFwdSm80INS1_25CollectiveMainloopFwdSm80ILi8ELi1ELb1EN4cute5tupleIJNS5_1CILi128EEENS7_ILi48EEENS7_ILi256EEEEEELi256ENS_6half_tEfNS_4arch4Sm80ELb0ELb1ELb0ELb0ELb0ELb0ELb1ELb0EEENS1_21CollectiveEpilogueFwdINS6_IJS8_SA_S9_EEENS6_IJNS7_ILi1EEESI_SI_EEESC_SE_Li256ELb0ELb1ELb0ELb0EEENS1_19SingleTileSchedulerILb0ELb0ELb1ELi128EEEEEEEEEvNT_6ParamsE)
        /*01dc*/ 	.word	0x00000000


	//----- nvinfo : EIATTR_MIN_STACK_SIZE
	.align		4
.L_90:
        /*01e0*/ 	.byte	0x04, 0x12
        /*01e2*/ 	.short	(.L_92 - .L_91)
	.align		4
.L_91:
        /*01e4*/ 	.word	index@(_ZN7cutlass13device_kernelIN5flash19enable_sm80_to_sm89INS1_16FlashAttnFwdSm80INS1_25CollectiveMainloopFwdSm80ILi8ELi1ELb1EN4cute5tupleIJNS5_1CILi128EEENS7_ILi48EEENS7_ILi256EEEEEELi256ENS_6half_tEfNS_4arch4Sm80ELb0ELb1ELb0ELb1ELb0ELb0ELb1ELb0EEENS1_21CollectiveEpilogueFwdINS6_IJS8_SA_S9_EEENS6_IJNS7_ILi1EEESI_SI_EEESC_SE_Li256ELb1ELb1ELb0ELb0EEENS1_19SingleTileSchedulerILb1ELb0ELb1ELi128EEEEEEEEEvNT_6ParamsE)
        /*01e8*/ 	.word	0x00000000


	//----- nvinfo : EIATTR_MIN_STACK_SIZE
	.align		4
.L_92:
        /*01ec*/ 	.byte	0x04, 0x12
        /*01ee*/ 	.short	(.L_94 - .L_93)
	.align		4
.L_93:
        /*01f0*/ 	.word	index@(_ZN7cutlass13device_kernelIN5flash19enable_sm80_to_sm89INS1_16FlashAttnFwdSm80INS1_25CollectiveMainloopFwdSm80ILi8ELi1ELb0EN4cute5tupleIJNS5_1CILi128EEENS7_ILi32EEENS7_ILi256EEEEEELi256ENS_6half_tEfNS_4arch4Sm80ELb0ELb1ELb0ELb1ELb0ELb1ELb1ELb0EEENS1_21CollectiveEpilogueFwdINS6_IJS8_SA_S9_EEENS6_IJNS7_ILi1EEESI_SI_EEESC_SE_Li256ELb1ELb1ELb0ELb0EEENS1_19SingleTileSchedulerILb1ELb0ELb1ELi128EEEEEEEEEvNT_6ParamsE)
        /*01f4*/ 	.word	0x00000000


	//----- nvinfo : EIATTR_MIN_STACK_SIZE
	.align		4
.L_94:
        /*01f8*/ 	.byte	0x04, 0x12
        /*01fa*/ 	.short	(.L_96 - .L_95)
	.align		4
.L_95:
        /*01fc*/ 	.word	index@(_ZN7cutlass13device_kernelIN5flash19enable_sm80_to_sm89INS1_16FlashAttnFwdSm80INS1_25CollectiveMainloopFwdSm80ILi8ELi1ELb1EN4cute5tupleIJNS5_1CILi128EEENS7_ILi64EEENS7_ILi256EEEEEELi256ENS_6half_tEfNS_4arch4Sm80ELb1ELb0ELb0ELb0ELb0ELb0ELb1ELb0EEENS1_21CollectiveEpilogueFwdINS6_IJS8_SA_S9_EEENS6_IJNS7_ILi1EEESI_SI_EEESC_SE_Li256ELb0ELb1ELb0ELb0EEENS1_30DynamicPersistentTileSchedulerILi256ELi256ELb0ELb1ELb0EEEEEEEEEvNT_6ParamsE)
        /*0200*/ 	.word	0x00000000


	//----- nvinfo : EIATTR_MIN_STACK_SIZE
	.align		4
.L_96:
        /*0204*/ 	.byte	0x04, 0x12
        /*0206*/ 	.short	(.L_98 - .L_97)
	.align		4
.L_97:
        /*0208*/ 	.word	index@(_ZN7cutlass13device_kernelIN5flash19enable_sm80_to_sm89INS1_16FlashAttnFwdSm80INS1_25CollectiveMainloopFwdSm80ILi8ELi1ELb1EN4cute5tupleIJNS5_1CILi128EEENS7_ILi64EEENS7_ILi256EEEEEELi256ENS_6half_tEfNS_4arch4Sm80ELb1ELb0ELb0ELb1ELb0ELb0ELb1ELb0EEENS1_21CollectiveEpilogueFwdINS6_IJS8_SA_S9_EEENS6_IJNS7_ILi1EEESI_SI_EEESC_SE_Li256ELb1ELb1ELb0ELb0EEENS1_19SingleTileSchedulerILb1ELb0ELb1ELi128EEEEEEEEEvNT_6ParamsE)
        /*020c*/ 	.word	0x00000000


	//----- nvinfo : EIATTR_MIN_STACK_SIZE
	.align		4
.L_98:
        /*0210*/ 	.byte	0x04, 0x12
        /*0212*/ 	.short	(.L_100 - .L_99)
	.align		4
.L_99:
        /*0214*/ 	.word	index@(_ZN7cutlass13device_kernelIN5flash19enable_sm80_to_sm89INS1_16FlashAttnFwdSm80INS1_25CollectiveMainloopFwdSm80ILi8ELi1ELb0EN4cute5tupleIJNS5_1CILi128EEENS7_ILi32EEENS7_ILi256EEEEEELi256ENS_6half_tEfNS_4arch4Sm80ELb1ELb0ELb0ELb1ELb0ELb1ELb1ELb0EEENS1_21CollectiveEpilogueFwdINS6_IJS8_SA_S9_EEENS6_IJNS7_ILi1EEESI_SI_EEESC_SE_Li256ELb1ELb1ELb0ELb0EEENS1_19SingleTileSchedulerILb1ELb0ELb1ELi128EEEEEEEEEvNT_6ParamsE)
        /*0218*/ 	.word	0x00000000


	//----- nvinfo : EIATTR_MIN_STACK_SIZE
	.align		4
.L_100:
        /*021c*/ 	.byte	0x04, 0x12
        /*021e*/ 	.short	(.L_102 - .L_101)
	.align		4
.L_101:
        /*0220*/ 	.word	index@(_ZN7cutlass13device_kernelIN5flash19enable_sm80_to_sm89INS1_16FlashAttnFwdSm80INS1_25CollectiveMainloopFwdSm80ILi8ELi1ELb0EN4cute5tupleIJNS5_1CILi128EEENS7_ILi96EEENS7_ILi256EEEEEELi256ENS_6half_tEfNS_4arch4Sm80ELb0ELb0ELb0ELb0ELb0ELb0ELb1ELb0EEENS1_21CollectiveEpilogueFwdINS6_IJS8_SA_S9_EEENS6_IJNS7_ILi1EEESI_SI_EEESC_SE_Li256ELb0ELb1ELb0ELb0EEENS1_19SingleTileSchedulerILb0ELb0ELb1ELi128EEEEEEEEEvNT_6ParamsE)
        /*0224*/ 	.word	0x00000000


	//----- nvinfo : EIATTR_MIN_STACK_SIZE
	.align		4
.L_102:
        /*0228*/ 	.byte	0x04, 0x12
        /*022a*/ 	.short	(.L_104 - .L_103)
	.align		4
.L_103:
        /*022c*/ 	.word	index@(_ZN7cutlass13device_kernelIN5flash19enable_sm80_to_sm89INS1_16FlashAttnFwdSm80INS1_25CollectiveMainloopFwdSm80ILi8ELi1ELb0EN4cute5tupleIJNS5_1CILi128EEENS7_ILi96EEENS7_ILi256EEEEEELi256ENS_6half_tEfNS_4arch4Sm80ELb0ELb0ELb0ELb1ELb0ELb0ELb1ELb0EEENS1_21CollectiveEpilogueFwdINS6_IJS8_SA_S9_EEENS6_IJNS7_ILi1EEESI_SI_EEESC_SE_Li256ELb1ELb1ELb0ELb0EEENS1_19SingleTileSchedulerILb1ELb0ELb1ELi128EEEEEEEEEvNT_6ParamsE)
        /*0230*/ 	.word	0x00000000


	//----- nvinfo : EIATTR_MIN_STACK_SIZE
	.align		4
.L_104:
        /*0234*/ 	.byte	0x04, 0x12
        /*0236*/ 	.short	(.L_106 - .L_105)
	.align		4
.L_105:
        /*0238*/ 	.word	index@(_ZN7cutlass13device_kernelIN5flash19enable_sm80_to_sm89INS1_16FlashAttnFwdSm80INS1_25CollectiveMainloopFwdSm80ILi8ELi1ELb0EN4cute5tupleIJNS5_1CILi128EEENS7_ILi48EEENS7_ILi256EEEEEELi256ENS_6half_tEfNS_4arch4Sm80ELb0ELb0ELb0ELb1ELb0ELb1ELb1ELb0EEENS1_21CollectiveEpilogueFwdINS6_IJS8_SA_S9_EEENS6_IJNS7_ILi1EEESI_SI_EEESC_SE_Li256ELb1ELb1ELb0ELb0EEENS1_19SingleTileSchedulerILb1ELb0ELb1ELi128EEEEEEEEEvNT_6ParamsE)
        /*023c*/ 	.word	0x00000000


	//----- nvinfo : EIATTR_MIN_STACK_SIZE
	.align		4
.L_106:
        /*0240*/ 	.byte	0x04, 0x12
        /*0242*/ 	.short	(.L_108 - .L_107)
	.align		4
.L_107:
        /*0244*/ 	.word	index@(_ZN7cutlass13device_kernelIN5flash19enable_sm80_to_sm89INS1_16FlashAttnFwdSm80INS1_25CollectiveMainloopFwdSm80ILi8ELi1ELb0EN4cute5tupleIJNS5_1CILi128EEENS7_ILi64EEENS7_ILi256EEEEEELi256ENS_6half_tEfNS_4arch4Sm80ELb0ELb1ELb0ELb0ELb0ELb0ELb1ELb0EEENS1_21CollectiveEpilogueFwdINS6_IJS8_SA_S9_EEENS6_IJNS7_ILi1EEESI_SI_EEESC_SE_Li256ELb0ELb1ELb0ELb0EEENS1_19SingleTileSchedulerILb0ELb0ELb1ELi128EEEEEEEEEvNT_6ParamsE)
        /*0248*/ 	.word	0x00000000


	//----- nvinfo : EIATTR_MIN_STACK_SIZE
	.align		4
.L_108:
        /*024c*/ 	.byte	0x04, 0x12
        /*024e*/ 	.short	(.L_110 - .L_109)
	.align		4
.L_109:
        /*0250*/ 	.word	index@(_ZN7cutlass13device_kernelIN5flash19enable_sm80_to_sm89INS1_16FlashAttnFwdSm80INS1_25CollectiveMainloopFwdSm80ILi8ELi1ELb0EN4cute5tupleIJNS5_1CILi128EEENS7_ILi64EEENS7_ILi256EEEEEELi256ENS_6half_tEfNS_4arch4Sm80ELb0ELb1ELb0ELb1ELb0ELb0ELb1ELb0EEENS1_21CollectiveEpilogueFwdINS6_IJS8_SA_S9_EEENS6_IJNS7_ILi1EEESI_SI_EEESC_SE_Li256ELb1ELb1ELb0ELb0EEENS1_19SingleTileSchedulerILb1ELb0ELb1ELi128EEEEEEEEEvNT_6ParamsE)
        /*0254*/ 	.word	0x00000000


	//----- nvinfo : EIATTR_MIN_STACK_SIZE
	.align		4
.L_110:
        /*0258*/ 	.byte	0x04, 0x12
        /*025a*/ 	.short	(.L_112 - .L_111)
	.align		4
.L_111:
        /*025c*/ 	.word	index@(_ZN7cutlass13device_kernelIN5flash19enable_sm80_to_sm89INS1_16FlashAttnFwdSm80INS1_25CollectiveMainloopFwdSm80ILi8ELi1ELb0EN4cute5tupleIJNS5_1CILi128EEENS7_ILi48EEENS7_ILi256EEEEEELi256ENS_6half_tEfNS_4arch4Sm80ELb0ELb1ELb0ELb1ELb0ELb1ELb1ELb0EEENS1_21CollectiveEpilogueFwdINS6_IJS8_SA_S9_EEENS6_IJNS7_ILi1EEESI_SI_EEESC_SE_Li256ELb1ELb1ELb0ELb0EEENS1_19SingleTileSchedulerILb1ELb0ELb1ELi128EEEEEEEEEvNT_6ParamsE)
        /*0260*/ 	.word	0x00000000


	//----- nvinfo : EIATTR_MIN_STACK_SIZE
	.align		4
.L_112:
        /*0264*/ 	.byte	0x04, 0x12
        /*0266*/ 	.short	(.L_114 - .L_113)
	.align		4
.L_113:
        /*0268*/ 	.word	index@(_ZN7cutlass13device_kernelIN5flash19enable_sm80_to_sm89INS1_16FlashAttnFwdSm80INS1_25CollectiveMainloopFwdSm80ILi8ELi1ELb0EN4cute5tupleIJNS5_1CILi128EEENS7_ILi96EEENS7_ILi256EEEEEELi256ENS_6half_tEfNS_4arch4Sm80ELb1ELb0ELb0ELb0ELb0ELb0ELb1ELb0EEENS1_21CollectiveEpilogueFwdINS6_IJS8_SA_S9_EEENS6_IJNS7_ILi1EEESI_SI_EEESC_SE_Li256ELb0ELb1ELb0ELb0EEENS1_30DynamicPersistentTileSchedulerILi256ELi256ELb0ELb1ELb0EEEEEEEEEvNT_6ParamsE)
        /*026c*/ 	.word	0x00000000


	//----- nvinfo : EIATTR_MIN_STACK_SIZE
	.align		4
.L_114:
        /*0270*/ 	.byte	0x04, 0x12
        /*0272*/ 	.short	(.L_116 - .L_115)
	.align		4
.L_115:
        /*0274*/ 	.word	index@(_ZN7cutlass13device_kernelIN5flash19enable_sm80_to_sm89INS1_16FlashAttnFwdSm80INS1_25CollectiveMainloopFwdSm80ILi8ELi1ELb0EN4cute5tupleIJNS5_1CILi128EEENS7_ILi96EEENS7_ILi256EEEEEELi256ENS_6half_tEfNS_4arch4Sm80ELb1ELb0ELb0ELb1ELb0ELb0ELb1ELb0EEENS1_21CollectiveEpilogueFwdINS6_IJS8_SA_S9_EEENS6_IJNS7_ILi1EEESI_SI_EEESC_SE_Li256ELb1ELb1ELb0ELb0EEENS1_19SingleTileSchedulerILb1ELb0ELb1ELi128EEEEEEEEEvNT_6ParamsE)
        /*0278*/ 	.word	0x00000000


	//----- nvinfo : EIATTR_MIN_STACK_SIZE
	.align		4
.L_116:
        /*027c*/ 	.byte	0x04, 0x12
        /*027e*/ 	.short	(.L_118 - .L_117)
	.align		4
.L_117:
        /*0280*/ 	.word	index@(_ZN7cutlass13device_kernelIN5flash19enable_sm80_to_sm89INS1_16FlashAttnFwdSm80INS1_25CollectiveMainloopFwdSm80ILi8ELi1ELb0EN4cute5tupleIJNS5_1CILi128EEENS7_ILi48EEENS7_ILi256EEEEEELi256ENS_6half_tEfNS_4arch4Sm80ELb1ELb0ELb0ELb1ELb0ELb1ELb1ELb0EEENS1_21CollectiveEpilogueFwdINS6_IJS8_SA_S9_EEENS6_IJNS7_ILi1EEESI_SI_EEESC_SE_Li256ELb1ELb1ELb0ELb0EEENS1_19SingleTileSchedulerILb1ELb0ELb1ELi128EEEEEEEEEvNT_6ParamsE)
        /*0284*/ 	.word	0x00000000
.L_118:


//--------------------- .nv.compat                --------------------------
	.section	.nv.compat,"",@"SHT_CUDA_COMPAT_INFO"
	.align	4
        /*0000*/ 	.byte	0x02, 0x09, 0x01, 0x00, 0x02, 0x02, 0x01, 0x00, 0x02, 0x05, 0x05, 0x00, 0x03, 0x07, 0x01, 0x01
        /*0010*/ 	.byte	0x02, 0x03, 0x00, 0x00, 0x02, 0x06, 0x01, 0x00, 0x04, 0x0b, 0x08, 0x00, 0x00, 0x00, 0x00, 0x00
        /*0020*/ 	.byte	0x00, 0x00, 0x00, 0x00


//--------------------- .nv.info._ZN7cutlass13device_kernelIN5flash19enable_sm80_to_sm89INS1_16FlashAttnFwdSm80INS1_25CollectiveMainloopFwdSm80ILi8ELi1ELb1EN4cute5tupleIJNS5_1CILi128EEENS7_ILi64EEENS7_ILi256EEEEEELi256ENS_6half_tEfNS_4arch4Sm80ELb0ELb0ELb0ELb0ELb0ELb0ELb1ELb0EEENS1_21CollectiveEpilogueFwdINS6_IJS8_SA_S9_EEENS6_IJNS7_ILi1EEESI_SI_EEESC_SE_Li256ELb0ELb1ELb0ELb0EEENS1_19SingleTileSchedulerILb0ELb0ELb1ELi128EEEEEEEEEvNT_6ParamsE --------------------------
	.section	.nv.info._ZN7cutlass13device_kernelIN5flash19enable_sm80_to_sm89INS1_16FlashAttnFwdSm80INS1_25CollectiveMainloopFwdSm80ILi8ELi1ELb1EN4cute5tupleIJNS5_1CILi128EEENS7_ILi64EEENS7_ILi256EEEEEELi256ENS_6half_tEfNS_4arch4Sm80ELb0ELb0ELb0ELb0ELb0ELb0ELb1ELb0EEENS1_21CollectiveEpilogueFwdINS6_IJS8_SA_S9_EEENS6_IJNS7_ILi1EEESI_SI_EEESC_SE_Li256ELb0ELb1ELb0ELb0EEENS1_19SingleTileSchedulerILb0ELb0ELb1ELi128EEEEEEEEEvNT_6ParamsE,"",@"SHT_CUDA_INFO"
	.sectionflags	@""
	.align	4


	//----- nvinfo : EIATTR_CUDA_API_VERSION
	.align		4
        /*0000*/ 	.byte	0x04, 0x37
        /*0002*/ 	.short	(.L_120 - .L_119)
.L_119:
        /*0004*/ 	.word	0x00000082


	//----- nvinfo : EIATTR_KPARAM_INFO
	.align		4
.L_120:
        /*0008*/ 	.byte	0x04, 0x17
        /*000a*/ 	.short	(.L_122 - .L_121)
.L_121:
        /*000c*/ 	.word	0x00000000
        /*0010*/ 	.short	0x0000
        /*0012*/ 	.short	0x0000
        /*0014*/ 	.byte	0x00, 0xf0, 0x61, 0x10


	//----- nvinfo : EIATTR_SPARSE_MMA_MASK
	.align		4
.L_122:
        /*0018*/ 	.byte	0x03, 0x50
        /*001a*/ 	.short	0x0000


	//----- nvinfo : EIATTR_MAXREG_COUNT
	.align		4
        /*001c*/ 	.byte	0x03, 0x1b
        /*001e*/ 	.short	0x00ff


	//----- nvinfo : EIATTR_MERCURY_ISA_VERSION
	.align		4
        /*0020*/ 	.byte	0x03, 0x5f
        /*0022*/ 	.short	0x0101


	//----- nvinfo : EIATTR_VRC_CTA_INIT_COUNT
	.align		4
        /*0024*/ 	.byte	0x02, 0x4a
	.zero		1
	.zero		1


	//----- nvinfo : EIATTR_EXIT_INSTR_OFFSETS
	.align		4
        /*0028*/ 	.byte	0x04, 0x1c
        /*002a*/ 	.short	(.L_124 - .L_123)


	//   ....[0]....
.L_123:
        /*002c*/ 	.word	0x00000010


	//----- nvinfo : EIATTR_MAX_THREADS
	.align		4
.L_124:
        /*0030*/ 	.byte	0x04, 0x05
        /*0032*/ 	.short	(.L_126 - .L_125)
.L_125:
        /*0034*/ 	.word	0x00000100
        /*0038*/ 	.word	0x00000001
        /*003c*/ 	.word	0x00000001


	//----- nvinfo : EIATTR_CBANK_PARAM_SIZE
	.align		4
.L_126:
        /*0040*/ 	.byte	0x03, 0x19
        /*0042*/ 	.short	0x0418


	//----- nvinfo : EIATTR_PARAM_CBANK
	.align		4
        /*0044*/ 	.byte	0x04, 0x0a
        /*0046*/ 	.short	(.L_128 - .L_127)
	.align		4
.L_127:
        /*0048*/ 	.word	index@(.nv.constant0._ZN7cutlass13device_kernelIN5flash19enable_sm80_to_sm89INS1_16FlashAttnFwdSm80INS1_25CollectiveMainloopFwdSm80ILi8ELi1ELb1EN4cute5tupleIJNS5_1CILi128EEENS7_ILi64EEENS7_ILi256EEEEEELi256ENS_6half_tEfNS_4arch4Sm80ELb0ELb0ELb0ELb0ELb0ELb0ELb1ELb0EEENS1_21CollectiveEpilogueFwdINS6_IJS8_SA_S9_EEENS6_IJNS7_ILi1EEESI_SI_EEESC_SE_Li256ELb0ELb1ELb0ELb0EEENS1_19SingleTileSchedulerILb0ELb0ELb1ELi128EEEEEEEEEvNT_6ParamsE)
        /*004c*/ 	.short	0x0380
        /*004e*/ 	.short	0x0418


	//----- nvinfo : EIATTR_SW_WAR
	.align		4
.L_128:
        /*0050*/ 	.byte	0x04, 0x36
        /*0052*/ 	.short	(.L_130 - .L_129)
.L_129:
        /*0054*/ 	.word	0x00000008
.L_130:


//--------------------- .nv.info._ZN7cutlass13device_kernelIN5flash19enable_sm80_to_sm89INS1_16FlashAttnFwdSm80INS1_25CollectiveMainloopFwdSm80ILi8ELi1ELb1EN4cute5tupleIJNS5_1CILi128EEENS7_ILi64EEENS7_ILi256EEEEEELi256ENS_6half_tEfNS_4arch4Sm80ELb0ELb0ELb0ELb1ELb0ELb0ELb1ELb0EEENS1_21CollectiveEpilogueFwdINS6_IJS8_SA_S9_EEENS6_IJNS7_ILi1EEESI_SI_EEESC_SE_Li256ELb1ELb1ELb0ELb0EEENS1_19SingleTileSchedulerILb1ELb0ELb1ELi128EEEEEEEEEvNT_6ParamsE --------------------------
	.section	.nv.info._ZN7cutlass13device_kernelIN5flash19enable_sm80_to_sm89INS1_16FlashAttnFwdSm80INS1_25CollectiveMainloopFwdSm80ILi8ELi1ELb1EN4cute5tupleIJNS5_1CILi128EEENS7_ILi64EEENS7_ILi256EEEEEELi256ENS_6half_tEfNS_4arch4Sm80ELb0ELb0ELb0ELb1ELb0ELb0ELb1ELb0EEENS1_21CollectiveEpilogueFwdINS6_IJS8_SA_S9_EEENS6_IJNS7_ILi1EEESI_SI_EEESC_SE_Li256ELb1ELb1ELb0ELb0EEENS1_19SingleTileSchedulerILb1ELb0ELb1ELi128EEEEEEEEEvNT_6ParamsE,"",@"SHT_CUDA_INFO"
	.sectionflags	@""
	.align	4


	//----- nvinfo : EIATTR_CUDA_API_VERSION
	.align		4
        /*0000*/ 	.byte	0x04, 0x37
        /*0002*/ 	.short	(.L_132 - .L_131)
.L_131:
        /*0004*/ 	.word	0x00000082


	//----- nvinfo : EIATTR_KPARAM_INFO
	.align		4
.L_132:
        /*0008*/ 	.byte	0x04, 0x17
        /*000a*/ 	.short	(.L_134 - .L_133)
.L_133:
        /*000c*/ 	.word	0x00000000
        /*0010*/ 	.short	0x0000
        /*0012*/ 	.short	0x0000
        /*0014*/ 	.byte	0x00, 0xf0, 0x61, 0x10


	//----- nvinfo : EIATTR_SPARSE_MMA_MASK
	.align		4
.L_134:
        /*0018*/ 	.byte	0x03, 0x50
        /*001a*/ 	.short	0x0000


	//----- nvinfo : EIATTR_MAXREG_COUNT
	.align		4
        /*001c*/ 	.byte	0x03, 0x1b
        /*001e*/ 	.short	0x00ff


	//----- nvinfo : EIATTR_MERCURY_ISA_VERSION
	.align		4
        /*0020*/ 	.byte	0x03, 0x5f
        /*0022*/ 	.short	0x0101


	//----- nvinfo : EIATTR_VRC_CTA_INIT_COUNT
	.align		4
        /*0024*/ 	.byte	0x02, 0x4a
	.zero		1
	.zero		1


	//----- nvinfo : EIATTR_EXIT_INSTR_OFFSETS
	.align		4
        /*0028*/ 	.byte	0x04, 0x1c
        /*002a*/ 	.short	(.L_136 - .L_135)


	//   ....[0]....
.L_135:
        /*002c*/ 	.word	0x00000010


	//----- nvinfo : EIATTR_MAX_THREADS
	.align		4
.L_136:
        /*0030*/ 	.byte	0x04, 0x05
        /*0032*/ 	.short	(.L_138 - .L_137)
.L_137:
        /*0034*/ 	.word	0x00000100
        /*0038*/ 	.word	0x00000001
        /*003c*/ 	.word	0x00000001


	//----- nvinfo : EIATTR_CBANK_PARAM_SIZE
	.align		4
.L_138:
        /*0040*/ 	.byte	0x03, 0x19
        /*0042*/ 	.short	0x0418


	//----- nvinfo : EIATTR_PARAM_CBANK
	.align		4
        /*0044*/ 	.byte	0x04, 0x0a
        /*0046*/ 	.short	(.L_140 - .L_139)
	.align		4
.L_139:
        /*0048*/ 	.word	index@(.nv.constant0._ZN7cutlass13device_kernelIN5flash19enable_sm80_to_sm89INS1_16FlashAttnFwdSm80INS1_25CollectiveMainloopFwdSm80ILi8ELi1ELb1EN4cute5tupleIJNS5_1CILi128EEENS7_ILi64EEENS7_ILi256EEEEEELi256ENS_6half_tEfNS_4arch4Sm80ELb0ELb0ELb0ELb1ELb0ELb0ELb1ELb0EEENS1_21CollectiveEpilogueFwdINS6_IJS8_SA_S9_EEENS6_IJNS7_ILi1EEESI_SI_EEESC_SE_Li256ELb1ELb1ELb0ELb0EEENS1_19SingleTileSchedulerILb1ELb0ELb1ELi128EEEEEEEEEvNT_6ParamsE)
        /*004c*/ 	.short	0x0380
        /*004e*/ 	.short	0x0418


	//----- nvinfo : EIATTR_SW_WAR
	.align		4
.L_140:
        /*0050*/ 	.byte	0x04, 0x36
        /*0052*/ 	.short	(.L_142 - .L_141)
.L_141:
        /*0054*/ 	.word	0x00000008
.L_142:


//--------------------- .nv.info._ZN7cutlass13device_kernelIN5flash19enable_sm80_to_sm89INS1_16FlashAttnFwdSm80INS1_25CollectiveMainloopFwdSm80ILi8ELi1ELb0EN4cute5tupleIJNS5_1CILi128EEENS7_ILi32EEENS7_ILi256EEEEEELi256ENS_6half_tEfNS_4arch4Sm80ELb0ELb0ELb0ELb1ELb0ELb1ELb1ELb0EEENS1_21CollectiveEpilogueFwdINS6_IJS8_SA_S9_EEENS6_IJNS7_ILi1EEESI_SI_EEESC_SE_Li256ELb1ELb1ELb0ELb0EEENS1_19SingleTileSchedulerILb1ELb0ELb1ELi128EEEEEEEEEvNT_6ParamsE --------------------------
	.section	.nv.info._ZN7cutlass13device_kernelIN5flash19enable_sm80_to_sm89INS1_16FlashAttnFwdSm80INS1_25CollectiveMainloopFwdSm80ILi8ELi1ELb0EN4cute5tupleIJNS5_1CILi128EEENS7_ILi32EEENS7_ILi256EEEEEELi256ENS_6half_tEfNS_4arch4Sm80ELb0ELb0ELb0ELb1ELb0ELb1ELb1ELb0EEENS1_21CollectiveEpilogueFwdINS6_IJS8_SA_S9_EEENS6_IJNS7_ILi1EEESI_SI_EEESC_SE_Li256ELb1ELb1ELb0ELb0EEENS1_19SingleTileSchedulerILb1ELb0ELb1ELi128EEEEEEEEEvNT_6ParamsE,"",@"SHT_CUDA_INFO"
	.sectionflags	@""
	.align	4


	//----- nvinfo : EIATTR_CUDA_API_VERSION
	.align		4
        /*0000*/ 	.byte	0x04, 0x37
        /*0002*/ 	.short	(.L_144 - .L_143)
.L_143:
        /*0004*/ 	.word	0x00000082


	//----- nvinfo : EIATTR_KPARAM_INFO
	.align		4
.L_144:
        /*0008*/ 	.byte	0x04, 0x17
        /*000a*/ 	.short	(.L_146 - .L_145)
.L_145:
        /*000c*/ 	.word	0x00000000
        /*0010*/ 	.short	0x0000
        /*0012*/ 	.short	0x0000
        /*0014*/ 	.byte	0x00, 0xf0, 0x61, 0x10


	//----- nvinfo : EIATTR_SPARSE_MMA_MASK
	.align		4
.L_146:
        /*0018*/ 	.byte	0x03, 0x50
        /*001a*/ 	.short	0x0000


	//----- nvinfo : EIATTR_MAXREG_COUNT
	.align		4
        /*001c*/ 	.byte	0x03, 0x1b
        /*001e*/ 	.short	0x00ff


	//----- nvinfo : EIATTR_MERCURY_ISA_VERSION
	.align		4
        /*0020*/ 	.byte	0x03, 0x5f
        /*0022*/ 	.short	0x0101


	//----- nvinfo : EIATTR_VRC_CTA_INIT_COUNT
	.align		4
        /*0024*/ 	.byte	0x02, 0x4a
	.zero		1
	.zero		1


	//----- nvinfo : EIATTR_EXIT_INSTR_OFFSETS
	.align		4
        /*0028*/ 	.byte	0x04, 0x1c
        /*002a*/ 	.short	(.L_148 - .L_147)


	//   ....[0]....
.L_147:
        /*002c*/ 	.word	0x00000010


	//----- nvinfo : EIATTR_MAX_THREADS
	.align		4
.L_148:
        /*0030*/ 	.byte	0x04, 0x05
        /*0032*/ 	.short	(.L_150 - .L_149)
.L_149:
        /*0034*/ 	.word	0x00000100
        /*0038*/ 	.word	0x00000001
        /*003c*/ 	.word	0x00000001


	//----- nvinfo : EIATTR_CBANK_PARAM_SIZE
	.align		4
.L_150:
        /*0040*/ 	.byte	0x03, 0x19
        /*0042*/ 	.short	0x0418


	//----- nvinfo : EIATTR_PARAM_CBANK
	.align		4
        /*0044*/ 	.byte	0x04, 0x0a
        /*0046*/ 	.short	(.L_152 - .L_151)
	.align		4
.L_151:
        /*0048*/ 	.word	index@(.nv.constant0._ZN7cutlass13device_kernelIN5flash19enable_sm80_to_sm89INS1_16FlashAttnFwdSm80INS1_25CollectiveMainloopFwdSm80ILi8ELi1ELb0EN4cute5tupleIJNS5_1CILi128EEENS7_ILi32EEENS7_ILi256EEEEEELi256ENS_6half_tEfNS_4arch4Sm80ELb0ELb0ELb0ELb1ELb0ELb1ELb1ELb0EEENS1_21CollectiveEpilogueFwdINS6_IJS8_SA_S9_EEENS6_IJNS7_ILi1EEESI_SI_EEESC_SE_Li256ELb1ELb1ELb0ELb0EEENS1_19SingleTileSchedulerILb1ELb0ELb1ELi128EEEEEEEEEvNT_6ParamsE)
        /*004c*/ 	.short	0x0380
        /*004e*/ 	.short	0x0418


	//----- nvinfo : EIATTR_SW_WAR
	.align		4
.L_152:
        /*0050*/ 	.byte	0x04, 0x36
        /*0052*/ 	.short	(.L_154 - .L_153)
.L_153:
        /*0054*/ 	.word	0x00000008
.L_154:


//--------------------- .nv.info._ZN7cutlass13device_kernelIN5flash19enable_sm80_to_sm89INS1_16FlashAttnFwdSm80INS1_25CollectiveMainloopFwdSm80ILi8ELi1ELb1EN4cute5tupleIJNS5_1CILi128EEENS7_ILi48EEENS7_ILi256EEEEEELi256ENS_6half_tEfNS_4arch4Sm80ELb0ELb1ELb0ELb0ELb0ELb0ELb1ELb0EEENS1_21CollectiveEpilogueFwdINS6_IJS8_SA_S9_EEENS6_IJNS7_ILi1EEESI_SI_EEESC_SE_Li256ELb0ELb1ELb0ELb0EEENS1_19SingleTileSchedulerILb0ELb0ELb1ELi128EEEEEEEEEvNT_6ParamsE --------------------------
	.section	.nv.info._ZN7cutlass13device_kernelIN5flash19enable_sm80_to_sm89INS1_16FlashAttnFwdSm80INS1_25CollectiveMainloopFwdSm80ILi8ELi1ELb1EN4cute5tupleIJNS5_1CILi128EEENS7_ILi48EEENS7_ILi256EEEEEELi256ENS_6half_tEfNS_4arch4Sm80ELb0ELb1ELb0ELb0ELb0ELb0ELb1ELb0EEENS1_21CollectiveEpilogueFwdINS6_IJS8_SA_S9_EEENS6_IJNS7_ILi1EEESI_SI_EEESC_SE_Li256ELb0ELb1ELb0ELb0EEENS1_19SingleTileSchedulerILb0ELb0ELb1ELi128EEEEEEEEEvNT_6ParamsE,"",@"SHT_CUDA_INFO"
	.sectionflags	@""
	.align	4


	//----- nvinfo : EIATTR_CUDA_API_VERSION
	.align		4
        /*0000*/ 	.byte	0x04, 0x37
        /*0002*/ 	.short	(.L_156 - .L_155)
.L_155:
        /*0004*/ 	.word	0x00000082


	//----- nvinfo : EIATTR_KPARAM_INFO
	.align		4
.L_156:
        /*0008*/ 	.byte	0x04, 0x17
        /*000a*/ 	.short	(.L_158 - .L_157)
.L_157:
        /*000c*/ 	.word	0x00000000
        /*0010*/ 	.short	0x0000
        /*0012*/ 	.short	0x0000
        /*0014*/ 	.byte	0x00, 0xf0, 0x61, 0x10


	//----- nvinfo : EIATTR_SPARSE_MMA_MASK
	.align		4
.L_158:
        /*0018*/ 	.byte	0x03, 0x50
        /*001a*/ 	.short	0x0000


	//----- nvinfo : EIATTR_MAXREG_COUNT
	.align		4
        /*001c*/ 	.byte	0x03, 0x1b
        /*001e*/ 	.short	0x00ff


	//----- nvinfo : EIATTR_MERCURY_ISA_VERSION
	.align		4
        /*0020*/ 	.byte	0x03, 0x5f
        /*0022*/ 	.short	0x0101


	//----- nvinfo : EIATTR_VRC_CTA_INIT_COUNT
	.align		4
        /*0024*/ 	.byte	0x02, 0x4a
	.zero		1
	.zero		1


	//----- nvinfo : EIATTR_EXIT_INSTR_OFFSETS
	.align		4
        /*0028*/ 	.byte	0x04, 0x1c
        /*002a*/ 	.short	(.L_160 - .L_159)


	//   ....[0]....
.L_159:
        /*002c*/ 	.word	0x00000010


	//----- nvinfo : EIATTR_MAX_THREADS
	.align		4
.L_160:
        /*0030*/ 	.byte	0x04, 0x05
        /*0032*/ 	.short	(.L_162 - .L_161)
.L_161:
        /*0034*/ 	.word	0x00000100
        /*0038*/ 	.word	0x00000001
        /*003c*/ 	.word	0x00000001


	//----- nvinfo : EIATTR_CBANK_PARAM_SIZE
	.align		4
.L_162:
        /*0040*/ 	.byte	0x03, 0x19
        /*0042*/ 	.short	0x0418


	//----- nvinfo : EIATTR_PARAM_CBANK
	.align		4
        /*0044*/ 	.byte	0x04, 0x0a
        /*0046*/ 	.short	(.L_164 - .L_163)
	.align		4
.L_163:
        /*0048*/ 	.word	index@(.nv.constant0._ZN7cutlass13device_kernelIN5flash19enable_sm80_to_sm89INS1_16FlashAttnFwdSm80INS1_25CollectiveMainloopFwdSm80ILi8ELi1ELb1EN4cute5tupleIJNS5_1CILi128EEENS7_ILi48EEENS7_ILi256EEEEEELi256ENS_6half_tEfNS_4arch4Sm80ELb0ELb1ELb0ELb0ELb0ELb0ELb1ELb0EEENS1_21CollectiveEpilogueFwdINS6_IJS8_SA_S9_EEENS6_IJNS7_ILi1EEESI_SI_EEESC_SE_Li256ELb0ELb1ELb0ELb0EEENS1_19SingleTileSchedulerILb0ELb0ELb1ELi128EEEEEEEEEvNT_6ParamsE)
        /*004c*/ 	.short	0x0380
        /*004e*/ 	.short	0x0418


	//----- nvinfo : EIATTR_SW_WAR
	.align		4
.L_164:
        /*0050*/ 	.byte	0x04, 0x36
        /*0052*/ 	.short	(.L_166 - .L_165)
.L_165:
        /*0054*/ 	.word	0x00000008
.L_166:


//--------------------- .nv.info._ZN7cutlass13device_kernelIN5flash19enable_sm80_to_sm89INS1_16FlashAttnFwdSm80INS1_25CollectiveMainloopFwdSm80ILi8ELi1ELb1EN4cute5tupleIJNS5_1CILi128EEENS7_ILi48EEENS7_ILi256EEEEEELi256ENS_6half_tEfNS_4arch4Sm80ELb0ELb1ELb0ELb1ELb0ELb0ELb1ELb0EEENS1_21CollectiveEpilogueFwdINS6_IJS8_SA_S9_EEENS6_IJNS7_ILi1EEESI_SI_EEESC_SE_Li256ELb1ELb1ELb0ELb0EEENS1_19SingleTileSchedulerILb1ELb0ELb1ELi128EEEEEEEEEvNT_6ParamsE --------------------------
	.section	.nv.info._ZN7cutlass13device_kernelIN5flash19enable_sm80_to_sm89INS1_16FlashAttnFwdSm80INS1_25CollectiveMainloopFwdSm80ILi8ELi1ELb1EN4cute5tupleIJNS5_1CILi128EEENS7_ILi48EEENS7_ILi256EEEEEELi256ENS_6half_tEfNS_4arch4Sm80ELb0ELb1ELb0ELb1ELb0ELb0ELb1ELb0EEENS1_21CollectiveEpilogueFwdINS6_IJS8_SA_S9_EEENS6_IJNS7_ILi1EEESI_SI_EEESC_SE_Li256ELb1ELb1ELb0ELb0EEENS1_19SingleTileSchedulerILb1ELb0ELb1ELi128EEEEEEEEEvNT_6ParamsE,"",@"SHT_CUDA_INFO"
	.sectionflags	@""
	.align	4


	//----- nvinfo : EIATTR_CUDA_API_VERSION
	.align		4
        /*0000*/ 	.byte	0x04, 0x37
        /*0002*/ 	.short	(.L_168 - .L_167)
.L_167:
        /*0004*/ 	.word	0x00000082


	//----- nvinfo : EIATTR_KPARAM_INFO
	.align		4
.L_168:
        /*0008*/ 	.byte	0x04, 0x17
        /*000a*/ 	.short	(.L_170 - .L_169)
.L_169:
        /*000c*/ 	.word	0x00000000
        /*0010*/ 	.short	0x0000
        /*0012*/ 	.short	0x0000
        /*0014*/ 	.byte	0x00, 0xf0, 0x61, 0x10


	//----- nvinfo : EIATTR_SPARSE_MMA_MASK
	.align		4
.L_170:
        /*0018*/ 	.byte	0x03, 0x50
        /*001a*/ 	.short	0x0000


	//----- nvinfo : EIATTR_MAXREG_COUNT
	.align		4
        /*001c*/ 	.byte	0x03, 0x1b
        /*001e*/ 	.short	0x00ff


	//----- nvinfo : EIATTR_MERCURY_ISA_VERSION
	.align		4
        /*0020*/ 	.byte	0x03, 0x5f
        /*0022*/ 	.short	0x0101


	//----- nvinfo : EIATTR_VRC_CTA_INIT_COUNT
	.align		4
        /*0024*/ 	.byte	0x02, 0x4a
	.zero		1
	.zero		1


	//----- nvinfo : EIATTR_EXIT_INSTR_OFFSETS
	.align		4
        /*0028*/ 	.byte	0x04, 0x1c
        /*002a*/ 	.short	(.L_172 - .L_171)


	//   ....[0]....
.L_171:
        /*002c*/ 	.word	0x00000010


	//----- nvinfo : EIATTR_MAX_THREADS
	.align		4
.L_172:
        /*0030*/ 	.byte	0x04, 0x05
        /*0032*/ 	.short	(.L_174 - .L_173)
.L_173:
        /*0034*/ 	.word	0x00000100
        /*0038*/ 	.word	0x00000001
        /*003c*/ 	.word	0x00000001


	//----- nvinfo : EIATTR_CBANK_PARAM_SIZE
	.align		4
.L_174:
        /*0040*/ 	.byte	0x03, 0x19
        /*0042*/ 	.short	0x0418


	//----- nvinfo : EIATTR_PARAM_CBANK
	.align		4
        /*0044*/ 	.byte	0x04, 0x0a
        /*0046*/ 	.short	(.L_176 - .L_175)
	.align		4
.L_175:
        /*0048*/ 	.word	index@(.nv.constant0._ZN7cutlass13device_kernelIN5flash19enable_sm80_to_sm89INS1_16FlashAttnFwdSm80INS1_25CollectiveMainloopFwdSm80ILi8ELi1ELb1EN4cute5tupleIJNS5_1CILi128EEENS7_ILi48EEENS7_ILi256EEEEEELi256ENS_6half_tEfNS_4arch4Sm80ELb0ELb1ELb0ELb1ELb0ELb0ELb1ELb0EEENS1_21CollectiveEpilogueFwdINS6_IJS8_SA_S9_EEENS6_IJNS7_ILi1EEESI_SI_EEESC_SE_Li256ELb1ELb1ELb0ELb0EEENS1_19SingleTileSchedulerILb1ELb0ELb1ELi128EEEEEEEEEvNT_6ParamsE)
        /*004c*/ 	.short	0x0380
        /*004e*/ 	.short	0x0418


	//----- nvinfo : EIATTR_SW_WAR
	.align		4
.L_176:
        /*0050*/ 	.byte	0x04, 0x36
        /*0052*/ 	.short	(.L_178 - .L_177)
.L_177:
        /*0054*/ 	.word	0x00000008
.L_178:


//--------------------- .nv.info._ZN7cutlass13device_kernelIN5flash19enable_sm80_to_sm89INS1_16FlashAttnFwdSm80INS1_25CollectiveMainloopFwdSm80ILi8ELi1ELb0EN4cute5tupleIJNS5_1CILi128EEENS7_ILi32EEENS7_ILi256EEEEEELi256ENS_6half_tEfNS_4arch4Sm80ELb0ELb1ELb0ELb1ELb0ELb1ELb1ELb0EEENS1_21CollectiveEpilogueFwdINS6_IJS8_SA_S9_EEENS6_IJNS7_ILi1EEESI_SI_EEESC_SE_Li256ELb1ELb1ELb0ELb0EEENS1_19SingleTileSchedulerILb1ELb0ELb1ELi128EEEEEEEEEvNT_6ParamsE --------------------------
	.section	.nv.info._ZN7cutlass13device_kernelIN5flash19enable_sm80_to_sm89INS1_16FlashAttnFwdSm80INS1_25CollectiveMainloopFwdSm80ILi8ELi1ELb0EN4cute5tupleIJNS5_1CILi128EEENS7_ILi32EEENS7_ILi256EEEEEELi256ENS_6half_tEfNS_4arch4Sm80ELb0ELb1ELb0ELb1ELb0ELb1ELb1ELb0EEENS1_21CollectiveEpilogueFwdINS6_IJS8_SA_S9_EEENS6_IJNS7_ILi1EEESI_SI_EEESC_SE_Li256ELb1ELb1ELb0ELb0EEENS1_19SingleTileSchedulerILb1ELb0ELb1ELi128EEEEEEEEEvNT_6ParamsE,"",@"SHT_CUDA_INFO"
	.sectionflags	@""
	.align	4


	//----- nvinfo : EIATTR_CUDA_API_VERSION
	.align		4
        /*0000*/ 	.byte	0x04, 0x37
        /*0002*/ 	.short	(.L_180 - .L_179)
.L_179:
        /*0004*/ 	.word	0x00000082


	//----- nvinfo : EIATTR_KPARAM_INFO
	.align		4
.L_180:
        /*0008*/ 	.byte	0x04, 0x17
        /*000a*/ 	.short	(.L_182 - .L_181)
.L_181:
        /*000c*/ 	.word	0x00000000
        /*0010*/ 	.short	0x0000
        /*0012*/ 	.short	0x0000
        /*0014*/ 	.byte	0x00, 0xf0, 0x61, 0x10


	//----- nvinfo : EIATTR_SPARSE_MMA_MASK
	.align		4
.L_182:
        /*0018*/ 	.byte	0x03, 0x50
        /*001a*/ 	.short	0x0000


	//----- nvinfo : EIATTR_MAXREG_COUNT
	.align		4
        /*001c*/ 	.byte	0x03, 0x1b
        /*001e*/ 	.short	0x00ff


	//----- nvinfo : EIATTR_MERCURY_ISA_VERSION
	.align		4
        /*0020*/ 	.byte	0x03, 0x5f
        /*0022*/ 	.short	0x0101


	//----- nvinfo : EIATTR_VRC_CTA_INIT_COUNT
	.align		4
        /*0024*/ 	.byte	0x02, 0x4a
	.zero		1
	.zero		1


	//----- nvinfo : EIATTR_EXIT_INSTR_OFFSETS
	.align		4
        /*0028*/ 	.byte	0x04, 0x1c
        /*002a*/ 	.short	(.L_184 - .L_183)


	//   ....[0]....
.L_183:
        /*002c*/ 	.word	0x00000010


	//----- nvinfo : EIATTR_MAX_THREADS
	.align		4
.L_184:
        /*0030*/ 	.byte	0x04, 0x05
        /*0032*/ 	.short	(.L_186 - .L_185)
.L_185:
        /*0034*/ 	.word	0x00000100
        /*0038*/ 	.word	0x00000001
        /*003c*/ 	.word	0x00000001


	//----- nvinfo : EIATTR_CBANK_PARAM_SIZE
	.align		4
.L_186:
        /*0040*/ 	.byte	0x03, 0x19
        /*0042*/ 	.short	0x0418


	//----- nvinfo : EIATTR_PARAM_CBANK
	.align		4
        /*0044*/ 	.byte	0x04, 0x0a
        /*0046*/ 	.short	(.L_188 - .L_187)
	.align		4
.L_187:
        /*0048*/ 	.word	index@(.nv.constant0._ZN7cutlass13device_kernelIN5flash19enable_sm80_to_sm89INS1_16FlashAttnFwdSm80INS1_25CollectiveMainloopFwdSm80ILi8ELi1ELb0EN4cute5tupleIJNS5_1CILi128EEENS7_ILi32EEENS7_ILi256EEEEEELi256ENS_6half_tEfNS_4arch4Sm80ELb0ELb1ELb0ELb1ELb0ELb1ELb1ELb0EEENS1_21CollectiveEpilogueFwdINS6_IJS8_SA_S9_EEENS6_IJNS7_ILi1EEESI_SI_EEESC_SE_Li256ELb1ELb1ELb0ELb0EEENS1_19SingleTileSchedulerILb1ELb0ELb1ELi128EEEEEEEEEvNT_6ParamsE)
        /*004c*/ 	.short	0x0380
        /*004e*/ 	.short	0x0418


	//----- nvinfo : EIATTR_SW_WAR
	.align		4
.L_188:
        /*0050*/ 	.byte	0x04, 0x36
        /*0052*/ 	.short	(.L_190 - .L_189)
.L_189:
        /*0054*/ 	.word	0x00000008
.L_190:


//--------------------- .nv.info._ZN7cutlass13device_kernelIN5flash19enable_sm80_to_sm89INS1_16FlashAttnFwdSm80INS1_25CollectiveMainloopFwdSm80ILi8ELi1ELb1EN4cute5tupleIJNS5_1CILi128EEENS7_ILi64EEENS7_ILi256EEEEEELi256ENS_6half_tEfNS_4arch4Sm80ELb1ELb0ELb0ELb0ELb0ELb0ELb1ELb0EEENS1_21CollectiveEpilogueFwdINS6_IJS8_SA_S9_EEENS6_IJNS7_ILi1EEESI_SI_EEESC_SE_Li256ELb0ELb1ELb0ELb0EEENS1_30DynamicPersistentTileSchedulerILi256ELi256ELb0ELb1ELb0EEEEEEEEEvNT_6ParamsE --------------------------
	.section	.nv.info._ZN7cutlass13device_kernelIN5flash19enable_sm80_to_sm89INS1_16FlashAttnFwdSm80INS1_25CollectiveMainloopFwdSm80ILi8ELi1ELb1EN4cute5tupleIJNS5_1CILi128EEENS7_ILi64EEENS7_ILi256EEEEEELi256ENS_6half_tEfNS_4arch4Sm80ELb1ELb0ELb0ELb0ELb0ELb0ELb1ELb0EEENS1_21CollectiveEpilogueFwdINS6_IJS8_SA_S9_EEENS6_IJNS7_ILi1EEESI_SI_EEESC_SE_Li256ELb0ELb1ELb0ELb0EEENS1_30DynamicPersistentTileSchedulerILi256ELi256ELb0ELb1ELb0EEEEEEEEEvNT_6ParamsE,"",@"SHT_CUDA_INFO"
	.sectionflags	@""
	.align	4


	//----- nvinfo : EIATTR_CUDA_API_VERSION
	.align		4
        /*0000*/ 	.byte	0x04, 0x37
        /*0002*/ 	.short	(.L_192 - .L_191)
.L_191:
        /*0004*/ 	.word	0x00000082


	//----- nvinfo : EIATTR_KPARAM_INFO
	.align		4
.L_192:
        /*0008*/ 	.byte	0x04, 0x17
        /*000a*/ 	.short	(.L_194 - .L_193)
.L_193:
        /*000c*/ 	.word	0x00000000
        /*0010*/ 	.short	0x0000
        /*0012*/ 	.short	0x0000
        /*0014*/ 	.byte	0x00, 0xf0, 0xa1, 0x10


	//----- nvinfo : EIATTR_SPARSE_MMA_MASK
	.align		4
.L_194:
        /*0018*/ 	.byte	0x03, 0x50
        /*001a*/ 	.short	0x0000


	//----- nvinfo : EIATTR_MAXREG_COUNT
	.align		4
        /*001c*/ 	.byte	0x03, 0x1b
        /*001e*/ 	.short	0x00ff


	//----- nvinfo : EIATTR_MERCURY_ISA_VERSION
	.align		4
        /*0020*/ 	.byte	0x03, 0x5f
        /*0022*/ 	.short	0x0101


	//----- nvinfo : EIATTR_VRC_CTA_INIT_COUNT
	.align		4
        /*0024*/ 	.byte	0x02, 0x4a
	.zero		1
	.zero		1


	//----- nvinfo : EIATTR_EXIT_INSTR_OFFSETS
	.align		4
        /*0028*/ 	.byte	0x04, 0x1c
        /*002a*/ 	.short	(.L_196 - .L_195)


	//   ....[0]....
.L_195:
        /*002c*/ 	.word	0x00000010


	//----- nvinfo : EIATTR_MAX_THREADS
	.align		4
.L_196:
        /*0030*/ 	.byte	0x04, 0x05
        /*0032*/ 	.short	(.L_198 - .L_197)
.L_197:
        /*0034*/ 	.word	0x00000100
        /*0038*/ 	.word	0x00000001
        /*003c*/ 	.word	0x00000001


	//----- nvinfo : EIATTR_CBANK_PARAM_SIZE
	.align		4
.L_198:
        /*0040*/ 	.byte	0x03, 0x19
        /*0042*/ 	.short	0x0428


	//----- nvinfo : EIATTR_PARAM_CBANK
	.align		4
        /*0044*/ 	.byte	0x04, 0x0a
        /*0046*/ 	.short	(.L_200 - .L_199)
	.align		4
.L_199:
        /*0048*/ 	.word	index@(.nv.constant0._ZN7cutlass13device_kernelIN5flash19enable_sm80_to_sm89INS1_16FlashAttnFwdSm80INS1_25CollectiveMainloopFwdSm80ILi8ELi1ELb1EN4cute5tupleIJNS5_1CILi128EEENS7_ILi64EEENS7_ILi256EEEEEELi256ENS_6half_tEfNS_4arch4Sm80ELb1ELb0ELb0ELb0ELb0ELb0ELb1ELb0EEENS1_21CollectiveEpilogueFwdINS6_IJS8_SA_S9_EEENS6_IJNS7_ILi1EEESI_SI_EEESC_SE_Li256ELb0ELb1ELb0ELb0EEENS1_30DynamicPersistentTileSchedulerILi256ELi256ELb0ELb1ELb0EEEEEEEEEvNT_6ParamsE)
        /*004c*/ 	.short	0x0380
        /*004e*/ 	.short	0x0428


	//----- nvinfo : EIATTR_SW_WAR
	.align		4
.L_200:
        /*0050*/ 	.byte	0x04, 0x36
        /*0052*/ 	.short	(.L_202 - .L_201)
.L_201:
        /*0054*/ 	.word	0x00000008
.L_202:


//--------------------- .nv.info._ZN7cutlass13device_kernelIN5flash19enable_sm80_to_sm89INS1_16FlashAttnFwdSm80INS1_25CollectiveMainloopFwdSm80ILi8ELi1ELb1EN4cute5tupleIJNS5_1CILi128EEENS7_ILi64EEENS7_ILi256EEEEEELi256ENS_6half_tEfNS_4arch4Sm80ELb1ELb0ELb0ELb1ELb0ELb0ELb1ELb0EEENS1_21CollectiveEpilogueFwdINS6_IJS8_SA_S9_EEENS6_IJNS7_ILi1EEESI_SI_EEESC_SE_Li256ELb1ELb1ELb0ELb0EEENS1_19SingleTileSchedulerILb1ELb0ELb1ELi128EEEEEEEEEvNT_6ParamsE --------------------------
	.section	.nv.info._ZN7cutlass13device_kernelIN5flash19enable_sm80_to_sm89INS1_16FlashAttnFwdSm80INS1_25CollectiveMainloopFwdSm80ILi8ELi1ELb1EN4cute5tupleIJNS5_1CILi128EEENS7_ILi64EEENS7_ILi256EEEEEELi256ENS_6half_tEfNS_4arch4Sm80ELb1ELb0ELb0ELb1ELb0ELb0ELb1ELb0EEENS1_21CollectiveEpilogueFwdINS6_IJS8_SA_S9_EEENS6_IJNS7_ILi1EEESI_SI_EEESC_SE_Li256ELb1ELb1ELb0ELb0EEENS1_19SingleTileSchedulerILb1ELb0ELb1ELi128EEEEEEEEEvNT_6ParamsE,"",@"SHT_CUDA_INFO"
	.sectionflags	@""
	.align	4


	//----- nvinfo : EIATTR_CUDA_API_VERSION
	.align		4
        /*0000*/ 	.byte	0x04, 0x37
        /*0002*/ 	.short	(.L_204 - .L_203)
.L_203:
        /*0004*/ 	.word	0x00000082


	//----- nvinfo : EIATTR_KPARAM_INFO
	.align		4
.L_204:
        /*0008*/ 	.byte	0x04, 0x17
        /*000a*/ 	.short	(.L_206 - .L_205)
.L_205:
        /*000c*/ 	.word	0x00000000
        /*0010*/ 	.short	0x0000
        /*0012*/ 	.short	0x0000
        /*0014*/ 	.byte	0x00, 0xf0, 0x61, 0x10


	//----- nvinfo : EIATTR_SPARSE_MMA_MASK
	.align		4
.L_206:
        /*0018*/ 	.byte	0x03, 0x50
        /*001a*/ 	.short	0x0000


	//----- nvinfo : EIATTR_MAXREG_COUNT
	.align		4
        /*001c*/ 	.byte	0x03, 0x1b
        /*001e*/ 	.short	0x00ff


	//----- nvinfo : EIATTR_MERCURY_ISA_VERSION
	.align		4
        /*0020*/ 	.byte	0x03, 0x5f
        /*0022*/ 	.short	0x0101


	//----- nvinfo : EIATTR_VRC_CTA_INIT_COUNT
	.align		4
        /*0024*/ 	.byte	0x02, 0x4a
	.zero		1
	.zero		1


	//----- nvinfo : EIATTR_EXIT_INSTR_OFFSETS
	.align		4
        /*0028*/ 	.byte	0x04, 0x1c
        /*002a*/ 	.short	(.L_208 - .L_207)


	//   ....[0]....
.L_207:
        /*002c*/ 	.word	0x00000010


	//----- nvinfo : EIATTR_MAX_THREADS
	.align		4
.L_208:
        /*0030*/ 	.byte	0x04, 0x05
        /*0032*/ 	.short	(.L_210 - .L_209)
.L_209:
        /*0034*/ 	.word	0x00000100
        /*0038*/ 	.word	0x00000001
        /*003c*/ 	.word	0x00000001


	//----- nvinfo : EIATTR_CBANK_PARAM_SIZE
	.align		4
.L_210:
        /*0040*/ 	.byte	0x03, 0x19
        /*0042*/ 	.short	0x0418


	//----- nvinfo : EIATTR_PARAM_CBANK
	.align		4
        /*0044*/ 	.byte	0x04, 0x0a
        /*0046*/ 	.short	(.L_212 - .L_211)
	.align		4
.L_211:
        /*0048*/ 	.word	index@(.nv.constant0._ZN7cutlass13device_kernelIN5flash19enable_sm80_to_sm89INS1_16FlashAttnFwdSm80INS1_25CollectiveMainloopFwdSm80ILi8ELi1ELb1EN4cute5tupleIJNS5_1CILi128EEENS7_ILi64EEENS7_ILi256EEEEEELi256ENS_6half_tEfNS_4arch4Sm80ELb1ELb0ELb0ELb1ELb0ELb0ELb1ELb0EEENS1_21CollectiveEpilogueFwdINS6_IJS8_SA_S9_EEENS6_IJNS7_ILi1EEESI_SI_EEESC_SE_Li256ELb1ELb1ELb0ELb0EEENS1_19SingleTileSchedulerILb1ELb0ELb1ELi128EEEEEEEEEvNT_6ParamsE)
        /*004c*/ 	.short	0x0380
        /*004e*/ 	.short	0x0418


	//----- nvinfo : EIATTR_SW_WAR
	.align		4
.L_212:
        /*0050*/ 	.byte	0x04, 0x36
        /*0052*/ 	.short	(.L_214 - .L_213)
.L_213:
        /*0054*/ 	.word	0x00000008
.L_214:


//--------------------- .nv.info._ZN7cutlass13device_kernelIN5flash19enable_sm80_to_sm89INS1_16FlashAttnFwdSm80INS1_25CollectiveMainloopFwdSm80ILi8ELi1ELb0EN4cute5tupleIJNS5_1CILi128EEENS7_ILi32EEENS7_ILi256EEEEEELi256ENS_6half_tEfNS_4arch4Sm80ELb1ELb0ELb0ELb1ELb0ELb1ELb1ELb0EEENS1_21CollectiveEpilogueFwdINS6_IJS8_SA_S9_EEENS6_IJNS7_ILi1EEESI_SI_EEESC_SE_Li256ELb1ELb1ELb0ELb0EEENS1_19SingleTileSchedulerILb1ELb0ELb1ELi128EEEEEEEEEvNT_6ParamsE --------------------------
	.section	.nv.info._ZN7cutlass13device_kernelIN5flash19enable_sm80_to_sm89INS1_16FlashAttnFwdSm80INS1_25CollectiveMainloopFwdSm80ILi8ELi1ELb0EN4cute5tupleIJNS5_1CILi128EEENS7_ILi32EEENS7_ILi256EEEEEELi256ENS_6half_tEfNS_4arch4Sm80ELb1ELb0ELb0ELb1ELb0ELb1ELb1ELb0EEENS1_21CollectiveEpilogueFwdINS6_IJS8_SA_S9_EEENS6_IJNS7_ILi1EEESI_SI_EEESC_SE_Li256ELb1ELb1ELb0ELb0EEENS1_19SingleTileSchedulerILb1ELb0ELb1ELi128EEEEEEEEEvNT_6ParamsE,"",@"SHT_CUDA_INFO"
	.sectionflags	@""
	.align	4


	//----- nvinfo : EIATTR_CUDA_API_VERSION
	.align		4
        /*0000*/ 	.byte	0x04, 0x37
        /*0002*/ 	.short	(.L_216 - .L_215)
.L_215:
        /*0004*/ 	.word	0x00000082


	//----- nvinfo : EIATTR_KPARAM_INFO
	.align		4
.L_216:
        /*0008*/ 	.byte	0x04, 0x17
        /*000a*/ 	.short	(.L_218 - .L_217)
.L_217:
        /*000c*/ 	.word	0x00000000
        /*0010*/ 	.short	0x0000
        /*0012*/ 	.short	0x0000
        /*0014*/ 	.byte	0x00, 0xf0, 0x61, 0x10


	//----- nvinfo : EIATTR_SPARSE_MMA_MASK
	.align		4
.L_218:
        /*0018*/ 	.byte	0x03, 0x50
        /*001a*/ 	.short	0x0000


	//----- nvinfo : EIATTR_MAXREG_COUNT
	.align		4
        /*001c*/ 	.byte	0x03, 0x1b
        /*001e*/ 	.short	0x00ff


	//----- nvinfo : EIATTR_MERCURY_ISA_VERSION
	.align		4
        /*0020*/ 	.byte	0x03, 0x5f
        /*0022*/ 	.short	0x0101


	//----- nvinfo : EIATTR_VRC_CTA_INIT_COUNT
	.align		4
        /*0024*/ 	.byte	0x02, 0x4a
	.zero		1
	.zero		1


	//----- nvinfo : EIATTR_EXIT_INSTR_OFFSETS
	.align		4
        /*0028*/ 	.byte	0x04, 0x1c
        /*002a*/ 	.short	(.L_220 - .L_219)


	//   ....[0]....
.L_219:
        /*002c*/ 	.word	0x00000010


	//----- nvinfo : EIATTR_MAX_THREADS
	.align		4
.L_220:
        /*0030*/ 	.byte	0x04, 0x05
        /*0032*/ 	.short	(.L_222 - .L_221)
.L_221:
        /*0034*/ 	.word	0x00000100
        /*0038*/ 	.word	0x00000001
        /*003c*/ 	.word	0x00000001


	//----- nvinfo : EIATTR_CBANK_PARAM_SIZE
	.align		4
.L_222:
        /*0040*/ 	.byte	0x03, 0x19
        /*0042*/ 	.short	0x0418


	//----- nvinfo : EIATTR_PARAM_CBANK
	.align		4
        /*0044*/ 	.byte	0x04, 0x0a
        /*0046*/ 	.short	(.L_224 - .L_223)
	.align		4
.L_223:
        /*0048*/ 	.word	index@(.nv.constant0._ZN7cutlass13device_kernelIN5flash19enable_sm80_to_sm89INS1_16FlashAttnFwdSm80INS1_25CollectiveMainloopFwdSm80ILi8ELi1ELb0EN4cute5tupleIJNS5_1CILi128EEENS7_ILi32EEENS7_ILi256EEEEEELi256ENS_6half_tEfNS_4arch4Sm80ELb1ELb0ELb0ELb1ELb0ELb1ELb1ELb0EEENS1_21CollectiveEpilogueFwdINS6_IJS8_SA_S9_EEENS6_IJNS7_ILi1EEESI_SI_EEESC_SE_Li256ELb1ELb1ELb0ELb0EEENS1_19SingleTileSchedulerILb1ELb0ELb1ELi128EEEEEEEEEvNT_6ParamsE)
        /*004c*/ 	.short	0x0380
        /*004e*/ 	.short	0x0418


	//----- nvinfo : EIATTR_SW_WAR
	.align		4
.L_224:
        /*0050*/ 	.byte	0x04, 0x36
        /*0052*/ 	.short	(.L_226 - .L_225)
.L_225:
        /*0054*/ 	.word	0x00000008
.L_226:


//--------------------- .nv.info._ZN7cutlass13device_kernelIN5flash19enable_sm80_to_sm89INS1_16FlashAttnFwdSm80INS1_25CollectiveMainloopFwdSm80ILi8ELi1ELb0EN4cute5tupleIJNS5_1CILi128EEENS7_ILi96EEENS7_ILi256EEEEEELi256ENS_6half_tEfNS_4arch4Sm80ELb0ELb0ELb0ELb0ELb0ELb0ELb1ELb0EEENS1_21CollectiveEpilogueFwdINS6_IJS8_SA_S9_EEENS6_IJNS7_ILi1EEESI_SI_EEESC_SE_Li256ELb0ELb1ELb0ELb0EEENS1_19SingleTileSchedulerILb0ELb0ELb1ELi128EEEEEEEEEvNT_6ParamsE --------------------------
	.section	.nv.info._ZN7cutlass13device_kernelIN5flash19enable_sm80_to_sm89INS1_16FlashAttnFwdSm80INS1_25CollectiveMainloopFwdSm80ILi8ELi1ELb0EN4cute5tupleIJNS5_1CILi128EEENS7_ILi96EEENS7_ILi256EEEEEELi256ENS_6half_tEfNS_4arch4Sm80ELb0ELb0ELb0ELb0ELb0ELb0ELb1ELb0EEENS1_21CollectiveEpilogueFwdINS6_IJS8_SA_S9_EEENS6_IJNS7_ILi1EEESI_SI_EEESC_SE_Li256ELb0ELb1ELb0ELb0EEENS1_19SingleTileSchedulerILb0ELb0ELb1ELi128EEEEEEEEEvNT_6ParamsE,"",@"SHT_CUDA_INFO"
	.sectionflags	@""
	.align	4


	//----- nvinfo : EIATTR_CUDA_API_VERSION
	.align		4
        /*0000*/ 	.byte	0x04, 0x37
        /*0002*/ 	.short	(.L_228 - .L_227)
.L_227:
        /*0004*/ 	.word	0x00000082


	//----- nvinfo : EIATTR_KPARAM_INFO
	.align		4
.L_228:
        /*0008*/ 	.byte	0x04, 0x17
        /*000a*/ 	.short	(.L_230 - .L_229)
.L_229:
        /*000c*/ 	.word	0x00000000
        /*0010*/ 	.short	0x0000
        /*0012*/ 	.short	0x0000
        /*0014*/ 	.byte	0x00, 0xf0, 0x61, 0x10


	//----- nvinfo : EIATTR_SPARSE_MMA_MASK
	.align		4
.L_230:
        /*0018*/ 	.byte	0x03, 0x50
        /*001a*/ 	.short	0x0000


	//----- nvinfo : EIATTR_MAXREG_COUNT
	.align		4
        /*001c*/ 	.byte	0x03, 0x1b
        /*001e*/ 	.short	0x00ff


	//----- nvinfo : EIATTR_MERCURY_ISA_VERSION
	.align		4
        /*0020*/ 	.byte	0x03, 0x5f
        /*0022*/ 	.short	0x0101


	//----- nvinfo : EIATTR_VRC_CTA_INIT_COUNT
	.align		4
        /*0024*/ 	.byte	0x02, 0x4a
	.zero		1
	.zero		1


	//----- nvinfo : EIATTR_EXIT_INSTR_OFFSETS
	.align		4
        /*0028*/ 	.byte	0x04, 0x1c
        /*002a*/ 	.short	(.L_232 - .L_231)


	//   ....[0]....
.L_231:
        /*002c*/ 	.word	0x00000010


	//----- nvinfo : EIATTR_MAX_THREADS
	.align		4
.L_232:
        /*0030*/ 	.byte	0x04, 0x05
        /*0032*/ 	.short	(.L_234 - .L_233)
.L_233:
        /*0034*/ 	.word	0x00000100
        /*0038*/ 	.word	0x00000001
        /*003c*/ 	.word	0x00000001


	//----- nvinfo : EIATTR_CBANK_PARAM_SIZE
	.align		4
.L_234:
        /*0040*/ 	.byte	0x03, 0x19
        /*0042*/ 	.short	0x0418


	//----- nvinfo : EIATTR_PARAM_CBANK
	.align		4
        /*0044*/ 	.byte	0x04, 0x0a
        /*0046*/ 	.short	(.L_236 - .L_235)
	.align		4
.L_235:
        /*0048*/ 	.word	index@(.nv.constant0._ZN7cutlass13device_kernelIN5flash19enable_sm80_to_sm89INS1_16FlashAttnFwdSm80INS1_25CollectiveMainloopFwdSm80ILi8ELi1ELb0EN4cute5tupleIJNS5_1CILi128EEENS7_ILi96EEENS7_ILi256EEEEEELi256ENS_6half_tEfNS_4arch4Sm80ELb0ELb0ELb0ELb0ELb0ELb0ELb1ELb0EEENS1_21CollectiveEpilogueFwdINS6_IJS8_SA_S9_EEENS6_IJNS7_ILi1EEESI_SI_EEESC_SE_Li256ELb0ELb1ELb0ELb0EEENS1_19SingleTileSchedulerILb0ELb0ELb1ELi128EEEEEEEEEvNT_6ParamsE)
        /*004c*/ 	.short	0x0380
        /*004e*/ 	.short	0x0418


	//----- nvinfo : EIATTR_SW_WAR
	.align		4
.L_236:
        /*0050*/ 	.byte	0x04, 0x36
        /*0052*/ 	.short	(.L_238 - .L_237)
.L_237:
        /*0054*/ 	.word	0x00000008
.L_238:


//--------------------- .nv.info._ZN7cutlass13device_kernelIN5flash19enable_sm80_to_sm89INS1_16FlashAttnFwdSm80INS1_25CollectiveMainloopFwdSm80ILi8ELi1ELb0EN4cute5tupleIJNS5_1CILi128EEENS7_ILi96EEENS7_ILi256EEEEEELi256ENS_6half_tEfNS_4arch4Sm80ELb0ELb0ELb0ELb1ELb0ELb0ELb1ELb0EEENS1_21CollectiveEpilogueFwdINS6_IJS8_SA_S9_EEENS6_IJNS7_ILi1EEESI_SI_EEESC_SE_Li256ELb1ELb1ELb0ELb0EEENS1_19SingleTileSchedulerILb1ELb0ELb1ELi128EEEEEEEEEvNT_6ParamsE --------------------------
	.section	.nv.info._ZN7cutlass13device_kernelIN5flash19enable_sm80_to_sm89INS1_16FlashAttnFwdSm80INS1_25CollectiveMainloopFwdSm80ILi8ELi1ELb0EN4cute5tupleIJNS5_1CILi128EEENS7_ILi96EEENS7_ILi256EEEEEELi256ENS_6half_tEfNS_4arch4Sm80ELb0ELb0ELb0ELb1ELb0ELb0ELb1ELb0EEENS1_21CollectiveEpilogueFwdINS6_IJS8_SA_S9_EEENS6_IJNS7_ILi1EEESI_SI_EEESC_SE_Li256ELb1ELb1ELb0ELb0EEENS1_19SingleTileSchedulerILb1ELb0ELb1ELi128EEEEEEEEEvNT_6ParamsE,"",@"SHT_CUDA_INFO"
	.sectionflags	@""
	.align	4


	//----- nvinfo : EIATTR_CUDA_API_VERSION
	.align		4
        /*0000*/ 	.byte	0x04, 0x37
        /*0002*/ 	.short	(.L_240 - .L_239)
.L_239:
        /*0004*/ 	.word	0x00000082


	//----- nvinfo : EIATTR_KPARAM_INFO
	.align		4
.L_240:
        /*0008*/ 	.byte	0x04, 0x17
        /*000a*/ 	.short	(.L_242 - .L_241)
.L_241:
        /*000c*/ 	.word	0x00000000
        /*0010*/ 	.short	0x0000
        /*0012*/ 	.short	0x0000
        /*0014*/ 	.byte	0x00, 0xf0, 0x61, 0x10


	//----- nvinfo : EIATTR_SPARSE_MMA_MASK
	.align		4
.L_242:
        /*0018*/ 	.byte	0x03, 0x50
        /*001a*/ 	.short	0x0000


	//----- nvinfo : EIATTR_MAXREG_COUNT
	.align		4
        /*001c*/ 	.byte	0x03, 0x1b
        /*001e*/ 	.short	0x00ff


	//----- nvinfo : EIATTR_MERCURY_ISA_VERSION
	.align		4
        /*0020*/ 	.byte	0x03, 0x5f
        /*0022*/ 	.short	0x0101


	//----- nvinfo : EIATTR_VRC_CTA_INIT_COUNT
	.align		4
        /*0024*/ 	.byte	0x02, 0x4a
	.zero		1
	.zero		1


	//----- nvinfo : EIATTR_EXIT_INSTR_OFFSETS
	.align		4
        /*0028*/ 	.byte	0x04, 0x1c
        /*002a*/ 	.short	(.L_244 - .L_243)


	//   ....[0]....
.L_243:
        /*002c*/ 	.word	0x00000010


	//----- nvinfo : EIATTR_MAX_THREADS
	.align		4
.L_244:
        /*0030*/ 	.byte	0x04, 0x05
        /*0032*/ 	.short	(.L_246 - .L_245)
.L_245:
        /*0034*/ 	.word	0x00000100
        /*0038*/ 	.word	0x00000001
        /*003c*/ 	.word	0x00000001


	//----- nvinfo : EIATTR_CBANK_PARAM_SIZE
	.align		4
.L_246:
        /*0040*/ 	.byte	0x03, 0x19
        /*0042*/ 	.short	0x0418


	//----- nvinfo : EIATTR_PARAM_CBANK
	.align		4
        /*0044*/ 	.byte	0x04, 0x0a
        /*0046*/ 	.short	(.L_248 - .L_247)
	.align		4
.L_247:
        /*0048*/ 	.word	index@(.nv.constant0._ZN7cutlass13device_kernelIN5flash19enable_sm80_to_sm89INS1_16FlashAttnFwdSm80INS1_25CollectiveMainloopFwdSm80ILi8ELi1ELb0EN4cute5tupleIJNS5_1CILi128EEENS7_ILi96EEENS7_ILi256EEEEEELi256ENS_6half_tEfNS_4arch4Sm80ELb0ELb0ELb0ELb1ELb0ELb0ELb1ELb0EEENS1_21CollectiveEpilogueFwdINS6_IJS8_SA_S9_EEENS6_IJNS7_ILi1EEESI_SI_EEESC_SE_Li256ELb1ELb1ELb0ELb0EEENS1_19SingleTileSchedulerILb1ELb0ELb1ELi128EEEEEEEEEvNT_6ParamsE)
        /*004c*/ 	.short	0x0380
        /*004e*/ 	.short	0x0418


	//----- nvinfo : EIATTR_SW_WAR
	.align		4
.L_248:
        /*0050*/ 	.byte	0x04, 0x36
        /*0052*/ 	.short	(.L_250 - .L_249)
.L_249:
        /*0054*/ 	.word	0x00000008
.L_250:


//--------------------- .nv.info._ZN7cutlass13device_kernelIN5flash19enable_sm80_to_sm89INS1_16FlashAttnFwdSm80INS1_25CollectiveMainloopFwdSm80ILi8ELi1ELb0EN4cute5tupleIJNS5_1CILi128EEENS7_ILi48EEENS7_ILi256EEEEEELi256ENS_6half_tEfNS_4arch4Sm80ELb0ELb0ELb0ELb1ELb0ELb1ELb1ELb0EEENS1_21CollectiveEpilogueFwdINS6_IJS8_SA_S9_EEENS6_IJNS7_ILi1EEESI_SI_EEESC_SE_Li256ELb1ELb1ELb0ELb0EEENS1_19SingleTileSchedulerILb1ELb0ELb1ELi128EEEEEEEEEvNT_6ParamsE --------------------------
	.section	.nv.info._ZN7cutlass13device_kernelIN5flash19enable_sm80_to_sm89INS1_16FlashAttnFwdSm80INS1_25CollectiveMainloopFwdSm80ILi8ELi1ELb0EN4cute5tupleIJNS5_1CILi128EEENS7_ILi48EEENS7_ILi256EEEEEELi256ENS_6half_tEfNS_4arch4Sm80ELb0ELb0ELb0ELb1ELb0ELb1ELb1ELb0EEENS1_21CollectiveEpilogueFwdINS6_IJS8_SA_S9_EEENS6_IJNS7_ILi1EEESI_SI_EEESC_SE_Li256ELb1ELb1ELb0ELb0EEENS1_19SingleTileSchedulerILb1ELb0ELb1ELi128EEEEEEEEEvNT_6ParamsE,"",@"SHT_CUDA_INFO"
	.sectionflags	@""
	.align	4


	//----- nvinfo : EIATTR_CUDA_API_VERSION
	.align		4
        /*0000*/ 	.byte	0x04, 0x37
        /*0002*/ 	.short	(.L_252 - .L_251)
.L_251:
        /*0004*/ 	.word	0x00000082


	//----- nvinfo : EIATTR_KPARAM_INFO
	.align		4
.L_252:
        /*0008*/ 	.byte	0x04, 0x17
        /*000a*/ 	.short	(.L_254 - .L_253)
.L_253:
        /*000c*/ 	.word	0x00000000
        /*0010*/ 	.short	0x0000
        /*0012*/ 	.short	0x0000
        /*0014*/ 	.byte	0x00, 0xf0, 0x61, 0x10


	//----- nvinfo : EIATTR_SPARSE_MMA_MASK
	.align		4
.L_254:
        /*0018*/ 	.byte	0x03, 0x50
        /*001a*/ 	.short	0x0000


	//----- nvinfo : EIATTR_MAXREG_COUNT
	.align		4
        /*001c*/ 	.byte	0x03, 0x1b
        /*001e*/ 	.short	0x00ff


	//----- nvinfo : EIATTR_MERCURY_ISA_VERSION
	.align		4
        /*0020*/ 	.byte	0x03, 0x5f
        /*0022*/ 	.short	0x0101


	//----- nvinfo : EIATTR_VRC_CTA_INIT_COUNT
	.align		4
        /*0024*/ 	.byte	0x02, 0x4a
	.zero		1
	.zero		1


	//----- nvinfo : EIATTR_EXIT_INSTR_OFFSETS
	.align		4
        /*0028*/ 	.byte	0x04, 0x1c
        /*002a*/ 	.short	(.L_256 - .L_255)


	//   ....[0]....
.L_255:
        /*002c*/ 	.word	0x00000010


	//----- nvinfo : EIATTR_MAX_THREADS
	.align		4
.L_256:
        /*0030*/ 	.byte	0x04, 0x05
        /*0032*/ 	.short	(.L_258 - .L_257)
.L_257:
        /*0034*/ 	.word	0x00000100
        /*0038*/ 	.word	0x00000001
        /*003c*/ 	.word	0x00000001


	//----- nvinfo : EIATTR_CBANK_PARAM_SIZE
	.align		4
.L_258:
        /*0040*/ 	.byte	0x03, 0x19
        /*0042*/ 	.short	0x0418


	//----- nvinfo : EIATTR_PARAM_CBANK
	.align		4
        /*0044*/ 	.byte	0x04, 0x0a
        /*0046*/ 	.short	(.L_260 - .L_259)
	.align		4
.L_259:
        /*0048*/ 	.word	index@(.nv.constant0._ZN7cutlass13device_kernelIN5flash19enable_sm80_to_sm89INS1_16FlashAttnFwdSm80INS1_25CollectiveMainloopFwdSm80ILi8ELi1ELb0EN4cute5tupleIJNS5_1CILi128EEENS7_ILi48EEENS7_ILi256EEEEEELi256ENS_6half_tEfNS_4arch4Sm80ELb0ELb0ELb0ELb1ELb0ELb1ELb1ELb0EEENS1_21CollectiveEpilogueFwdINS6_IJS8_SA_S9_EEENS6_IJNS7_ILi1EEESI_SI_EEESC_SE_Li256ELb1ELb1ELb0ELb0EEENS1_19SingleTileSchedulerILb1ELb0ELb1ELi128EEEEEEEEEvNT_6ParamsE)
        /*004c*/ 	.short	0x0380
        /*004e*/ 	.short	0x0418


	//----- nvinfo : EIATTR_SW_WAR
	.align		4
.L_260:
        /*0050*/ 	.byte	0x04, 0x36
        /*0052*/ 	.short	(.L_262 - .L_261)
.L_261:
        /*0054*/ 	.word	0x00000008
.L_262:


//--------------------- .nv.info._ZN7cutlass13device_kernelIN5flash19enable_sm80_to_sm89INS1_16FlashAttnFwdSm80INS1_25CollectiveMainloopFwdSm80ILi8ELi1ELb0EN4cute5tupleIJNS5_1CILi128EEENS7_ILi64EEENS7_ILi256EEEEEELi256ENS_6half_tEfNS_4arch4Sm80ELb0ELb1ELb0ELb0ELb0ELb0ELb1ELb0EEENS1_21CollectiveEpilogueFwdINS6_IJS8_SA_S9_EEENS6_IJNS7_ILi1EEESI_SI_EEESC_SE_Li256ELb0ELb1ELb0ELb0EEENS1_19SingleTileSchedulerILb0ELb0ELb1ELi128EEEEEEEEEvNT_6ParamsE --------------------------
	.section	.nv.info._ZN7cutlass13device_kernelIN5flash19enable_sm80_to_sm89INS1_16FlashAttnFwdSm80INS1_25CollectiveMainloopFwdSm80ILi8ELi1ELb0EN4cute5tupleIJNS5_1CILi128EEENS7_ILi64EEENS7_ILi256EEEEEELi256ENS_6half_tEfNS_4arch4Sm80ELb0ELb1ELb0ELb0ELb0ELb0ELb1ELb0EEENS1_21CollectiveEpilogueFwdINS6_IJS8_SA_S9_EEENS6_IJNS7_ILi1EEESI_SI_EEESC_SE_Li256ELb0ELb1ELb0ELb0EEENS1_19SingleTileSchedulerILb0ELb0ELb1ELi128EEEEEEEEEvNT_6ParamsE,"",@"SHT_CUDA_INFO"
	.sectionflags	@""
	.align	4


	//----- nvinfo : EIATTR_CUDA_API_VERSION
	.align		4
        /*0000*/ 	.byte	0x04, 0x37
        /*0002*/ 	.short	(.L_264 - .L_263)
.L_263:
        /*0004*/ 	.word	0x00000082


	//----- nvinfo : EIATTR_KPARAM_INFO
	.align		4
.L_264:
        /*0008*/ 	.byte	0x04, 0x17
        /*000a*/ 	.short	(.L_266 - .L_265)
.L_265:
        /*000c*/ 	.word	0x00000000
        /*0010*/ 	.short	0x0000
        /*0012*/ 	.short	0x0000
        /*0014*/ 	.byte	0x00, 0xf0, 0x61, 0x10


	//----- nvinfo : EIATTR_SPARSE_MMA_MASK
	.align		4
.L_266:
        /*0018*/ 	.byte	0x03, 0x50
        /*001a*/ 	.short	0x0000


	//----- nvinfo : EIATTR_MAXREG_COUNT
	.align		4
        /*001c*/ 	.byte	0x03, 0x1b
        /*001e*/ 	.short	0x00ff


	//----- nvinfo : EIATTR_MERCURY_ISA_VERSION
	.align		4
        /*0020*/ 	.byte	0x03, 0x5f
        /*0022*/ 	.short	0x0101


	//----- nvinfo : EIATTR_VRC_CTA_INIT_COUNT
	.align		4
        /*0024*/ 	.byte	0x02, 0x4a
	.zero		1
	.zero		1


	//----- nvinfo : EIATTR_EXIT_INSTR_OFFSETS
	.align		4
        /*0028*/ 	.byte	0x04, 0x1c
        /*002a*/ 	.short	(.L_268 - .L_267)


	//   ....[0]....
.L_267:
        /*002c*/ 	.word	0x00000010


	//----- nvinfo : EIATTR_MAX_THREADS
	.align		4
.L_268:
        /*0030*/ 	.byte	0x04, 0x05
        /*0032*/ 	.short	(.L_270 - .L_269)
.L_269:
        /*0034*/ 	.word	0x00000100
        /*0038*/ 	.word	0x00000001
        /*003c*/ 	.word	0x00000001


	//----- nvinfo : EIATTR_CBANK_PARAM_SIZE
	.align		4
.L_270:
        /*0040*/ 	.byte	0x03, 0x19
        /*0042*/ 	.short	0x0418


	//----- nvinfo : EIATTR_PARAM_CBANK
	.align		4
        /*0044*/ 	.byte	0x04, 0x0a
        /*0046*/ 	.short	(.L_272 - .L_271)
	.align		4
.L_271:
        /*0048*/ 	.word	index@(.nv.constant0._ZN7cutlass13device_kernelIN5flash19enable_sm80_to_sm89INS1_16FlashAttnFwdSm80INS1_25CollectiveMainloopFwdSm80ILi8ELi1ELb0EN4cute5tupleIJNS5_1CILi128EEENS7_ILi64EEENS7_ILi256EEEEEELi256ENS_6half_tEfNS_4arch4Sm80ELb0ELb1ELb0ELb0ELb0ELb0ELb1ELb0EEENS1_21CollectiveEpilogueFwdINS6_IJS8_SA_S9_EEENS6_IJNS7_ILi1EEESI_SI_EEESC_SE_Li256ELb0ELb1ELb0ELb0EEENS1_19SingleTileSchedulerILb0ELb0ELb1ELi128EEEEEEEEEvNT_6ParamsE)
        /*004c*/ 	.short	0x0380
        /*004e*/ 	.short	0x0418


	//----- nvinfo : EIATTR_SW_WAR
	.align		4
.L_272:
        /*0050*/ 	.byte	0x04, 0x36
        /*0052*/ 	.short	(.L_274 - .L_273)
.L_273:
        /*0054*/ 	.word	0x00000008
.L_274:


//--------------------- .nv.info._ZN7cutlass13device_kernelIN5flash19enable_sm80_to_sm89INS1_16FlashAttnFwdSm80INS1_25CollectiveMainloopFwdSm80ILi8ELi1ELb0EN4cute5tupleIJNS5_1CILi128EEENS7_ILi64EEENS7_ILi256EEEEEELi256ENS_6half_tEfNS_4arch4Sm80ELb0ELb1ELb0ELb1ELb0ELb0ELb1ELb0EEENS1_21CollectiveEpilogueFwdINS6_IJS8_SA_S9_EEENS6_IJNS7_ILi1EEESI_SI_EEESC_SE_Li256ELb1ELb1ELb0ELb0EEENS1_19SingleTileSchedulerILb1ELb0ELb1ELi128EEEEEEEEEvNT_6ParamsE --------------------------
	.section	.nv.info._ZN7cutlass13device_kernelIN5flash19enable_sm80_to_sm89INS1_16FlashAttnFwdSm80INS1_25CollectiveMainloopFwdSm80ILi8ELi1ELb0EN4cute5tupleIJNS5_1CILi128EEENS7_ILi64EEENS7_ILi256EEEEEELi256ENS_6half_tEfNS_4arch4Sm80ELb0ELb1ELb0ELb1ELb0ELb0ELb1ELb0EEENS1_21CollectiveEpilogueFwdINS6_IJS8_SA_S9_EEENS6_IJNS7_ILi1EEESI_SI_EEESC_SE_Li256ELb1ELb1ELb0ELb0EEENS1_19SingleTileSchedulerILb1ELb0ELb1ELi128EEEEEEEEEvNT_6ParamsE,"",@"SHT_CUDA_INFO"
	.sectionflags	@""
	.align	4


	//----- nvinfo : EIATTR_CUDA_API_VERSION
	.align		4
        /*0000*/ 	.byte	0x04, 0x37
        /*0002*/ 	.short	(.L_276 - .L_275)
.L_275:
        /*0004*/ 	.word	0x00000082


	//----- nvinfo : EIATTR_KPARAM_INFO
	.align		4
.L_276:
        /*0008*/ 	.byte	0x04, 0x17
        /*000a*/ 	.short	(.L_278 - .L_277)
.L_277:
        /*000c*/ 	.word	0x00000000
        /*0010*/ 	.short	0x0000
        /*0012*/ 	.short	0x0000
        /*0014*/ 	.byte	0x00, 0xf0, 0x61, 0x10


	//----- nvinfo : EIATTR_SPARSE_MMA_MASK
	.align		4
.L_278:
        /*0018*/ 	.byte	0x03, 0x50
        /*001a*/ 	.short	0x0000


	//----- nvinfo : EIATTR_MAXREG_COUNT
	.align		4
        /*001c*/ 	.byte	0x03, 0x1b
        /*001e*/ 	.short	0x00ff


	//----- nvinfo : EIATTR_MERCURY_ISA_VERSION
	.align		4
        /*0020*/ 	.byte	0x03, 0x5f
        /*0022*/ 	.short	0x0101


	//----- nvinfo : EIATTR_VRC_CTA_INIT_COUNT
	.align		4
        /*0024*/ 	.byte	0x02, 0x4a
	.zero		1
	.zero		1


	//----- nvinfo : EIATTR_EXIT_INSTR_OFFSETS
	.align		4
        /*0028*/ 	.byte	0x04, 0x1c
        /*002a*/ 	.short	(.L_280 - .L_279)


	//   ....[0]....
.L_279:
        /*002c*/ 	.word	0x00000010


	//----- nvinfo : EIATTR_MAX_THREADS
	.align		4
.L_280:
        /*0030*/ 	.byte	0x04, 0x05
        /*0032*/ 	.short	(.L_282 - .L_281)
.L_281:
        /*0034*/ 	.word	0x00000100
        /*0038*/ 	.word	0x00000001
        /*003c*/ 	.word	0x00000001


	//----- nvinfo : EIATTR_CBANK_PARAM_SIZE
	.align		4
.L_282:
        /*0040*/ 	.byte	0x03, 0x19
        /*0042*/ 	.short	0x0418


	//----- nvinfo : EIATTR_PARAM_CBANK
	.align		4
        /*0044*/ 	.byte	0x04, 0x0a
        /*0046*/ 	.short	(.L_284 - .L_283)
	.align		4
.L_283:
        /*0048*/ 	.word	index@(.nv.constant0._ZN7cutlass13device_kernelIN5flash19enable_sm80_to_sm89INS1_16FlashAttnFwdSm80INS1_25CollectiveMainloopFwdSm80ILi8ELi1ELb0EN4cute5tupleIJNS5_1CILi128EEENS7_ILi64EEENS7_ILi256EEEEEELi256ENS_6half_tEfNS_4arch4Sm80ELb0ELb1ELb0ELb1ELb0ELb0ELb1ELb0EEENS1_21CollectiveEpilogueFwdINS6_IJS8_SA_S9_EEENS6_IJNS7_ILi1EEESI_SI_EEESC_SE_Li256ELb1ELb1ELb0ELb0EEENS1_19SingleTileSchedulerILb1ELb0ELb1ELi128EEEEEEEEEvNT_6ParamsE)
        /*004c*/ 	.short	0x0380
        /*004e*/ 	.short	0x0418


	//----- nvinfo : EIATTR_SW_WAR
	.align		4
.L_284:
        /*0050*/ 	.byte	0x04, 0x36
        /*0052*/ 	.short	(.L_286 - .L_285)
.L_285:
        /*0054*/ 	.word	0x00000008
.L_286:


//--------------------- .nv.info._ZN7cutlass13device_kernelIN5flash19enable_sm80_to_sm89INS1_16FlashAttnFwdSm80INS1_25CollectiveMainloopFwdSm80ILi8ELi1ELb0EN4cute5tupleIJNS5_1CILi128EEENS7_ILi48EEENS7_ILi256EEEEEELi256ENS_6half_tEfNS_4arch4Sm80ELb0ELb1ELb0ELb1ELb0ELb1ELb1ELb0EEENS1_21CollectiveEpilogueFwdINS6_IJS8_SA_S9_EEENS6_IJNS7_ILi1EEESI_SI_EEESC_SE_Li256ELb1ELb1ELb0ELb0EEENS1_19SingleTileSchedulerILb1ELb0ELb1ELi128EEEEEEEEEvNT_6ParamsE --------------------------
	.section	.nv.info._ZN7cutlass13device_kernelIN5flash19enable_sm80_to_sm89INS1_16FlashAttnFwdSm80INS1_25CollectiveMainloopFwdSm80ILi8ELi1ELb0EN4cute5tupleIJNS5_1CILi128EEENS7_ILi48EEENS7_ILi256EEEEEELi256ENS_6half_tEfNS_4arch4Sm80ELb0ELb1ELb0ELb1ELb0ELb1ELb1ELb0EEENS1_21CollectiveEpilogueFwdINS6_IJS8_SA_S9_EEENS6_IJNS7_ILi1EEESI_SI_EEESC_SE_Li256ELb1ELb1ELb0ELb0EEENS1_19SingleTileSchedulerILb1ELb0ELb1ELi128EEEEEEEEEvNT_6ParamsE,"",@"SHT_CUDA_INFO"
	.sectionflags	@""
	.align	4


	//----- nvinfo : EIATTR_CUDA_API_VERSION
	.align		4
        /*0000*/ 	.byte	0x04, 0x37
        /*0002*/ 	.short	(.L_288 - .L_287)
.L_287:
        /*0004*/ 	.word	0x00000082


	//----- nvinfo : EIATTR_KPARAM_INFO
	.align		4
.L_288:
        /*0008*/ 	.byte	0x04, 0x17
        /*000a*/ 	.short	(.L_290 - .L_289)
.L_289:
        /*000c*/ 	.word	0x00000000
        /*0010*/ 	.short	0x0000
        /*0012*/ 	.short	0x0000
        /*0014*/ 	.byte	0x00, 0xf0, 0x61, 0x10


	//----- nvinfo : EIATTR_SPARSE_MMA_MASK
	.align		4
.L_290:
        /*0018*/ 	.byte	0x03, 0x50
        /*001a*/ 	.short	0x0000


	//----- nvinfo : EIATTR_MAXREG_COUNT
	.align		4
        /*001c*/ 	.byte	0x03, 0x1b
        /*001e*/ 	.short	0x00ff


	//----- nvinfo : EIATTR_MERCURY_ISA_VERSION
	.align		4
        /*0020*/ 	.byte	0x03, 0x5f
        /*0022*/ 	.short	0x0101


	//----- nvinfo : EIATTR_VRC_CTA_INIT_COUNT
	.align		4
        /*0024*/ 	.byte	0x02, 0x4a
	.zero		1
	.zero		1


	//----- nvinfo : EIATTR_EXIT_INSTR_OFFSETS
	.align		4
        /*0028*/ 	.byte	0x04, 0x1c
        /*002a*/ 	.short	(.L_292 - .L_291)


	//   ....[0]....
.L_291:
        /*002c*/ 	.word	0x00000010


	//----- nvinfo : EIATTR_MAX_THREADS
	.align		4
.L_292:
        /*0030*/ 	.byte	0x04, 0x05
        /*0032*/ 	.short	(.L_294 - .L_293)
.L_293:
        /*0034*/ 	.word	0x00000100
        /*0038*/ 	.word	0x00000001
        /*003c*/ 	.word	0x00000001


	//----- nvinfo : EIATTR_CBANK_PARAM_SIZE
	.align		4
.L_294:
        /*0040*/ 	.byte	0x03, 0x19
        /*0042*/ 	.short	0x0418


	//----- nvinfo : EIATTR_PARAM_CBANK
	.align		4
        /*0044*/ 	.byte	0x04, 0x0a
        /*0046*/ 	.short	(.L_296 - .L_295)
	.align		4
.L_295:
        /*0048*/ 	.word	index@(.nv.constant0._ZN7cutlass13device_kernelIN5flash19enable_sm80_to_sm89INS1_16FlashAttnFwdSm80INS1_25CollectiveMainloopFwdSm80ILi8ELi1ELb0EN4cute5tupleIJNS5_1CILi128EEENS7_ILi48EEENS7_ILi256EEEEEELi256ENS_6half_tEfNS_4arch4Sm80ELb0ELb1ELb0ELb1ELb0ELb1ELb1ELb0EEENS1_21CollectiveEpilogueFwdINS6_IJS8_SA_S9_EEENS6_IJNS7_ILi1EEESI_SI_EEESC_SE_Li256ELb1ELb1ELb0ELb0EEENS1_19SingleTileSchedulerILb1ELb0ELb1ELi128EEEEEEEEEvNT_6ParamsE)
        /*004c*/ 	.short	0x0380
        /*004e*/ 	.short	0x0418


	//----- nvinfo : EIATTR_SW_WAR
	.align		4
.L_296:
        /*0050*/ 	.byte	0x04, 0x36
        /*0052*/ 	.short	(.L_298 - .L_297)
.L_297:
        /*0054*/ 	.word	0x00000008
.L_298:


//--------------------- .nv.info._ZN7cutlass13device_kernelIN5flash19enable_sm80_to_sm89INS1_16FlashAttnFwdSm80INS1_25CollectiveMainloopFwdSm80ILi8ELi1ELb0EN4cute5tupleIJNS5_1CILi128EEENS7_ILi96EEENS7_ILi256EEEEEELi256ENS_6half_tEfNS_4arch4Sm80ELb1ELb0ELb0ELb0ELb0ELb0ELb1ELb0EEENS1_21CollectiveEpilogueFwdINS6_IJS8_SA_S9_EEENS6_IJNS7_ILi1EEESI_SI_EEESC_SE_Li256ELb0ELb1ELb0ELb0EEENS1_30DynamicPersistentTileSchedulerILi256ELi256ELb0ELb1ELb0EEEEEEEEEvNT_6ParamsE --------------------------
	.section	.nv.info._ZN7cutlass13device_kernelIN5flash19enable_sm80_to_sm89INS1_16FlashAttnFwdSm80INS1_25CollectiveMainloopFwdSm80ILi8ELi1ELb0EN4cute5tupleIJNS5_1CILi128EEENS7_ILi96EEENS7_ILi256EEEEEELi256ENS_6half_tEfNS_4arch4Sm80ELb1ELb0ELb0ELb0ELb0ELb0ELb1ELb0EEENS1_21CollectiveEpilogueFwdINS6_IJS8_SA_S9_EEENS6_IJNS7_ILi1EEESI_SI_EEESC_SE_Li256ELb0ELb1ELb0ELb0EEENS1_30DynamicPersistentTileSchedulerILi256ELi256ELb0ELb1ELb0EEEEEEEEEvNT_6ParamsE,"",@"SHT_CUDA_INFO"
	.sectionflags	@""
	.align	4


	//----- nvinfo : EIATTR_CUDA_API_VERSION
	.align		4
        /*0000*/ 	.byte	0x04, 0x37
        /*0002*/ 	.short	(.L_300 - .L_299)
.L_299:
        /*0004*/ 	.word	0x00000082


	//----- nvinfo : EIATTR_KPARAM_INFO
	.align		4
.L_300:
        /*0008*/ 	.byte	0x04, 0x17
        /*000a*/ 	.short	(.L_302 - .L_301)
.L_301:
        /*000c*/ 	.word	0x00000000
        /*0010*/ 	.short	0x0000
        /*0012*/ 	.short	0x0000
        /*0014*/ 	.byte	0x00, 0xf0, 0xa1, 0x10


	//----- nvinfo : EIATTR_SPARSE_MMA_MASK
	.align		4
.L_302:
        /*0018*/ 	.byte	0x03, 0x50
        /*001a*/ 	.short	0x0000


	//----- nvinfo : EIATTR_MAXREG_COUNT
	.align		4
        /*001c*/ 	.byte	0x03, 0x1b
        /*001e*/ 	.short	0x00ff


	//----- nvinfo : EIATTR_MERCURY_ISA_VERSION
	.align		4
        /*0020*/ 	.byte	0x03, 0x5f
        /*0022*/ 	.short	0x0101


	//----- nvinfo : EIATTR_VRC_CTA_INIT_COUNT
	.align		4
        /*0024*/ 	.byte	0x02, 0x4a
	.zero		1
	.zero		1


	//----- nvinfo : EIATTR_EXIT_INSTR_OFFSETS
	.align		4
        /*0028*/ 	.byte	0x04, 0x1c
        /*002a*/ 	.short	(.L_304 - .L_303)


	//   ....[0]....
.L_303:
        /*002c*/ 	.word	0x00000010


	//----- nvinfo : EIATTR_MAX_THREADS
	.align		4
.L_304:
        /*0030*/ 	.byte	0x04, 0x05
        /*0032*/ 	.short	(.L_306 - .L_305)
.L_305:
        /*0034*/ 	.word	0x00000100
        /*0038*/ 	.word	0x00000001
        /*003c*/ 	.word	0x00000001


	//----- nvinfo : EIATTR_CBANK_PARAM_SIZE
	.align		4
.L_306:
        /*0040*/ 	.byte	0x03, 0x19
        /*0042*/ 	.short	0x0428


	//----- nvinfo : EIATTR_PARAM_CBANK
	.align		4
        /*0044*/ 	.byte	0x04, 0x0a
        /*0046*/ 	.short	(.L_308 - .L_307)
	.align		4
.L_307:
        /*0048*/ 	.word	index@(.nv.constant0._ZN7cutlass13device_kernelIN5flash19enable_sm80_to_sm89INS1_16FlashAttnFwdSm80INS1_25CollectiveMainloopFwdSm80ILi8ELi1ELb0EN4cute5tupleIJNS5_1CILi128EEENS7_ILi96EEENS7_ILi256EEEEEELi256ENS_6half_tEfNS_4arch4Sm80ELb1ELb0ELb0ELb0ELb0ELb0ELb1ELb0EEENS1_21CollectiveEpilogueFwdINS6_IJS8_SA_S9_EEENS6_IJNS7_ILi1EEESI_SI_EEESC_SE_Li256ELb0ELb1ELb0ELb0EEENS1_30DynamicPersistentTileSchedulerILi256ELi256ELb0ELb1ELb0EEEEEEEEEvNT_6ParamsE)
        /*004c*/ 	.short	0x0380
        /*004e*/ 	.short	0x0428


	//----- nvinfo : EIATTR_SW_WAR
	.align		4
.L_308:
        /*0050*/ 	.byte	0x04, 0x36
        /*0052*/ 	.short	(.L_310 - .L_309)
.L_309:
        /*0054*/ 	.word	0x00000008
.L_310:


//--------------------- .nv.info._ZN7cutlass13device_kernelIN5flash19enable_sm80_to_sm89INS1_16FlashAttnFwdSm80INS1_25CollectiveMainloopFwdSm80ILi8ELi1ELb0EN4cute5tupleIJNS5_1CILi128EEENS7_ILi96EEENS7_ILi256EEEEEELi256ENS_6half_tEfNS_4arch4Sm80ELb1ELb0ELb0ELb1ELb0ELb0ELb1ELb0EEENS1_21CollectiveEpilogueFwdINS6_IJS8_SA_S9_EEENS6_IJNS7_ILi1EEESI_SI_EEESC_SE_Li256ELb1ELb1ELb0ELb0EEENS1_19SingleTileSchedulerILb1ELb0ELb1ELi128EEEEEEEEEvNT_6ParamsE --------------------------
	.section	.nv.info._ZN7cutlass13device_kernelIN5flash19enable_sm80_to_sm89INS1_16FlashAttnFwdSm80INS1_25CollectiveMainloopFwdSm80ILi8ELi1ELb0EN4cute5tupleIJNS5_1CILi128EEENS7_ILi96EEENS7_ILi256EEEEEELi256ENS_6half_tEfNS_4arch4Sm80ELb1ELb0ELb0ELb1ELb0ELb0ELb1ELb0EEENS1_21CollectiveEpilogueFwdINS6_IJS8_SA_S9_EEENS6_IJNS7_ILi1EEESI_SI_EEESC_SE_Li256ELb1ELb1ELb0ELb0EEENS1_19SingleTileSchedulerILb1ELb0ELb1ELi128EEEEEEEEEvNT_6ParamsE,"",@"SHT_CUDA_INFO"
	.sectionflags	@""
	.align	4


	//----- nvinfo : EIATTR_CUDA_API_VERSION
	.align		4
        /*0000*/ 	.byte	0x04, 0x37
        /*0002*/ 	.short	(.L_312 - .L_311)
.L_311:
        /*0004*/ 	.word	0x00000082


	//----- nvinfo : EIATTR_KPARAM_INFO
	.align		4
.L_312:
        /*0008*/ 	.byte	0x04, 0x17
        /*000a*/ 	.short	(.L_314 - .L_313)
.L_313:
        /*000c*/ 	.word	0x00000000
        /*0010*/ 	.short	0x0000
        /*0012*/ 	.short	0x0000
        /*0014*/ 	.byte	0x00, 0xf0, 0x61, 0x10


	//----- nvinfo : EIATTR_SPARSE_MMA_MASK
	.align		4
.L_314:
        /*0018*/ 	.byte	0x03, 0x50
        /*001a*/ 	.short	0x0000


	//----- nvinfo : EIATTR_MAXREG_COUNT
	.align		4
        /*001c*/ 	.byte	0x03, 0x1b
        /*001e*/ 	.short	0x00ff


	//----- nvinfo : EIATTR_MERCURY_ISA_VERSION
	.align		4
        /*0020*/ 	.byte	0x03, 0x5f
        /*0022*/ 	.short	0x0101


	//----- nvinfo : EIATTR_VRC_CTA_INIT_COUNT
	.align		4
        /*0024*/ 	.byte	0x02, 0x4a
	.zero		1
	.zero		1


	//----- nvinfo : EIATTR_EXIT_INSTR_OFFSETS
	.align		4
        /*0028*/ 	.byte	0x04, 0x1c
        /*002a*/ 	.short	(.L_316 - .L_315)


	//   ....[0]....
.L_315:
        /*002c*/ 	.word	0x00000010


	//----- nvinfo : EIATTR_MAX_THREADS
	.align		4
.L_316:
        /*0030*/ 	.byte	0x04, 0x05
        /*0032*/ 	.short	(.L_318 - .L_317)
.L_317:
        /*0034*/ 	.word	0x00000100
        /*0038*/ 	.word	0x00000001
        /*003c*/ 	.word	0x00000001


	//----- nvinfo : EIATTR_CBANK_PARAM_SIZE
	.align		4
.L_318:
        /*0040*/ 	.byte	0x03, 0x19
        /*0042*/ 	.short	0x0418


	//----- nvinfo : EIATTR_PARAM_CBANK
	.align		4
        /*0044*/ 	.byte	0x04, 0x0a
        /*0046*/ 	.short	(.L_320 - .L_319)
	.align		4
.L_319:
        /*0048*/ 	.word	index@(.nv.constant0._ZN7cutlass13device_kernelIN5flash19enable_sm80_to_sm89INS1_16FlashAttnFwdSm80INS1_25CollectiveMainloopFwdSm80ILi8ELi1ELb0EN4cute5tupleIJNS5_1CILi128EEENS7_ILi96EEENS7_ILi256EEEEEELi256ENS_6half_tEfNS_4arch4Sm80ELb1ELb0ELb0ELb1ELb0ELb0ELb1ELb0EEENS1_21CollectiveEpilogueFwdINS6_IJS8_SA_S9_EEENS6_IJNS7_ILi1EEESI_SI_EEESC_SE_Li256ELb1ELb1ELb0ELb0EEENS1_19SingleTileSchedulerILb1ELb0ELb1ELi128EEEEEEEEEvNT_6ParamsE)
        /*004c*/ 	.short	0x0380
        /*004e*/ 	.short	0x0418


	//----- nvinfo : EIATTR_SW_WAR
	.align		4
.L_320:
        /*0050*/ 	.byte	0x04, 0x36
        /*0052*/ 	.short	(.L_322 - .L_321)
.L_321:
        /*0054*/ 	.word	0x00000008
.L_322:


//--------------------- .nv.info._ZN7cutlass13device_kernelIN5flash19enable_sm80_to_sm89INS1_16FlashAttnFwdSm80INS1_25CollectiveMainloopFwdSm80ILi8ELi1ELb0EN4cute5tupleIJNS5_1CILi128EEENS7_ILi48EEENS7_ILi256EEEEEELi256ENS_6half_tEfNS_4arch4Sm80ELb1ELb0ELb0ELb1ELb0ELb1ELb1ELb0EEENS1_21CollectiveEpilogueFwdINS6_IJS8_SA_S9_EEENS6_IJNS7_ILi1EEESI_SI_EEESC_SE_Li256ELb1ELb1ELb0ELb0EEENS1_19SingleTileSchedulerILb1ELb0ELb1ELi128EEEEEEEEEvNT_6ParamsE --------------------------
	.section	.nv.info._ZN7cutlass13device_kernelIN5flash19enable_sm80_to_sm89INS1_16FlashAttnFwdSm80INS1_25CollectiveMainloopFwdSm80ILi8ELi1ELb0EN4cute5tupleIJNS5_1CILi128EEENS7_ILi48EEENS7_ILi256EEEEEELi256ENS_6half_tEfNS_4arch4Sm80ELb1ELb0ELb0ELb1ELb0ELb1ELb1ELb0EEENS1_21CollectiveEpilogueFwdINS6_IJS8_SA_S9_EEENS6_IJNS7_ILi1EEESI_SI_EEESC_SE_Li256ELb1ELb1ELb0ELb0EEENS1_19SingleTileSchedulerILb1ELb0ELb1ELi128EEEEEEEEEvNT_6ParamsE,"",@"SHT_CUDA_INFO"
	.sectionflags	@""
	.align	4


	//----- nvinfo : EIATTR_CUDA_API_VERSION
	.align		4
        /*0000*/ 	.byte	0x04, 0x37
        /*0002*/ 	.short	(.L_324 - .L_323)
.L_323:
        /*0004*/ 	.word	0x00000082


	//----- nvinfo : EIATTR_KPARAM_INFO
	.align		4
.L_324:
        /*0008*/ 	.byte	0x04, 0x17
        /*000a*/ 	.short	(.L_326 - .L_325)
.L_325:
        /*000c*/ 	.word	0x00000000
        /*0010*/ 	.short	0x0000
        /*0012*/ 	.short	0x0000
        /*0014*/ 	.byte	0x00, 0xf0, 0x61, 0x10


	//----- nvinfo : EIATTR_SPARSE_MMA_MASK
	.align		4
.L_326:
        /*0018*/ 	.byte	0x03, 0x50
        /*001a*/ 	.short	0x0000


	//----- nvinfo : EIATTR_MAXREG_COUNT
	.align		4
        /*001c*/ 	.byte	0x03, 0x1b
        /*001e*/ 	.short	0x00ff


	//----- nvinfo : EIATTR_MERCURY_ISA_VERSION
	.align		4
        /*0020*/ 	.byte	0x03, 0x5f
        /*0022*/ 	.short	0x0101


	//----- nvinfo : EIATTR_VRC_CTA_INIT_COUNT
	.align		4
        /*0024*/ 	.byte	0x02, 0x4a
	.zero		1
	.zero		1


	//----- nvinfo : EIATTR_EXIT_INSTR_OFFSETS
	.align		4
        /*0028*/ 	.byte	0x04, 0x1c
        /*002a*/ 	.short	(.L_328 - .L_327)


	//   ....[0]....
.L_327:
        /*002c*/ 	.word	0x00000010


	//----- nvinfo : EIATTR_MAX_THREADS
	.align		4
.L_328:
        /*0030*/ 	.byte	0x04, 0x05
        /*0032*/ 	.short	(.L_330 - .L_329)
.L_329:
        /*0034*/ 	.word	0x00000100
        /*0038*/ 	.word	0x00000001
        /*003c*/ 	.word	0x00000001


	//----- nvinfo : EIATTR_CBANK_PARAM_SIZE
	.align		4
.L_330:
        /*0040*/ 	.byte	0x03, 0x19
        /*0042*/ 	.short	0x0418


	//----- nvinfo : EIATTR_PARAM_CBANK
	.align		4
        /*0044*/ 	.byte	0x04, 0x0a
        /*0046*/ 	.short	(.L_332 - .L_331)
	.align		4
.L_331:
        /*0048*/ 	.word	index@(.nv.constant0._ZN7cutlass13device_kernelIN5flash19enable_sm80_to_sm89INS1_16FlashAttnFwdSm80INS1_25CollectiveMainloopFwdSm80ILi8ELi1ELb0EN4cute5tupleIJNS5_1CILi128EEENS7_ILi48EEENS7_ILi256EEEEEELi256ENS_6half_tEfNS_4arch4Sm80ELb1ELb0ELb0ELb1ELb0ELb1ELb1ELb0EEENS1_21CollectiveEpilogueFwdINS6_IJS8_SA_S9_EEENS6_IJNS7_ILi1EEESI_SI_EEESC_SE_Li256ELb1ELb1ELb0ELb0EEENS1_19SingleTileSchedulerILb1ELb0ELb1ELi128EEEEEEEEEvNT_6ParamsE)
        /*004c*/ 	.short	0x0380
        /*004e*/ 	.short	0x0418


	//----- nvinfo : EIATTR_SW_WAR
	.align		4
.L_332:
        /*0050*/ 	.byte	0x04, 0x36
        /*0052*/ 	.short	(.L_334 - .L_333)
.L_333:
        /*0054*/ 	.word	0x00000008
.L_334:


//--------------------- .nv.callgraph             --------------------------
	.section	.nv.callgraph,"",@"SHT_CUDA_CALLGRAPH"
	.align	4
	.sectionentsize	8
	.align		4
        /*0000*/ 	.word	0x00000000
	.align		4
        /*0004*/ 	.word	0xffffffff
	.align		4
        /*0008*/ 	.word	0x00000000
	.align		4
        /*000c*/ 	.word	0xfffffffe
	.align		4
        /*0010*/ 	.word	0x00000000
	.align		4
        /*0014*/ 	.word	0xfffffffd
	.align		4
        /*0018*/ 	.word	0x00000000
	.align		4
        /*001c*/ 	.word	0xfffffffc


//--------------------- .nv.constant4             --------------------------
	.section	.nv.constant4,"a",@progbits
	.align	8
	.align		8
.nv.constant4:
        /*0000*/ 	.dword	_ZN66_INTERNAL_7fe396b5_30_flash_fwd_hdim256_fp16_sm80_cu_ceb34e2a_33384cuda3std3__45__cpo5beginE
	.align		8
        /*0008*/ 	.dword	_ZN66_INTERNAL_7fe396b5_30_flash_fwd_hdim256_fp16_sm80_cu_ceb34e2a_33384cuda3std3__45__cpo3endE
	.align		8
        /*0010*/ 	.dword	_ZN66_INTERNAL_7fe396b5_30_flash_fwd_hdim256_fp16_sm80_cu_ceb34e2a_33384cuda3std3__45__cpo6cbeginE
	.align		8
        /*0018*/ 	.dword	_ZN66_INTERNAL_7fe396b5_30_flash_fwd_hdim256_fp16_sm80_cu_ceb34e2a_33384cuda3std3__45__cpo4cendE
	.align		8
        /*0020*/ 	.dword	_ZN66_INTERNAL_7fe396b5_30_flash_fwd_hdim256_fp16_sm80_cu_ceb34e2a_33384cuda3std3__468_GLOBAL__N__7fe396b5_30_flash_fwd_hdim256_fp16_sm80_cu_ceb34e2a_33386ignoreE
	.align		8
        /*0028*/ 	.dword	_ZN66_INTERNAL_7fe396b5_30_flash_fwd_hdim256_fp16_sm80_cu_ceb34e2a_33384cuda3std3__419piecewise_constructE
	.align		8
        /*0030*/ 	.dword	_ZN66_INTERNAL_7fe396b5_30_flash_fwd_hdim256_fp16_sm80_cu_ceb34e2a_33384cuda3std3__48in_placeE
	.align		8
        /*0038*/ 	.dword	_ZN66_INTERNAL_7fe396b5_30_flash_fwd_hdim256_fp16_sm80_cu_ceb34e2a_33384cuda3std6ranges3__45__cpo4swapE
	.align		8
        /*0040*/ 	.dword	_ZN66_INTERNAL_7fe396b5_30_flash_fwd_hdim256_fp16_sm80_cu_ceb34e2a_33384cuda3std6ranges3__45__cpo9iter_moveE
	.align		8
        /*0048*/ 	.dword	_ZN66_INTERNAL_7fe396b5_30_flash_fwd_hdim256_fp16_sm80_cu_ceb34e2a_33384cute7productE
	.align		8
        /*0050*/ 	.dword	_ZN66_INTERNAL_7fe396b5_30_flash_fwd_hdim256_fp16_sm80_cu_ceb34e2a_33384cute1_E


//--------------------- .text._ZN7cutlass13device_kernelIN5flash19enable_sm80_to_sm89INS1_16FlashAttnFwdSm80INS1_25CollectiveMainloopFwdSm80ILi8ELi1ELb1EN4cute5tupleIJNS5_1CILi128EEENS7_ILi64EEENS7_ILi256EEEEEELi256ENS_6half_tEfNS_4arch4Sm80ELb0ELb0ELb0ELb0ELb0ELb0ELb1ELb0EEENS1_21CollectiveEpilogueFwdINS6_IJS8_SA_S9_EEENS6_IJNS7_ILi1EEESI_SI_EEESC_SE_Li256ELb0ELb1ELb0ELb0EEENS1_19SingleTileSchedulerILb0ELb0ELb1ELi128EEEEEEEEEvNT_6ParamsE --------------------------
	.section	.text._ZN7cutlass13device_kernelIN5flash19enable_sm80_to_sm89INS1_16FlashAttnFwdSm80INS1_25CollectiveMainloopFwdSm80ILi8ELi1ELb1EN4cute5tupleIJNS5_1CILi128EEENS7_ILi64EEENS7_ILi256EEEEEELi256ENS_6half_tEfNS_4arch4Sm80ELb0ELb0ELb0ELb0ELb0ELb0ELb1ELb0EEENS1_21CollectiveEpilogueFwdINS6_IJS8_SA_S9_EEENS6_IJNS7_ILi1EEESI_SI_EEESC_SE_Li256ELb0ELb1ELb0ELb0EEENS1_19SingleTileSchedulerILb0ELb0ELb1ELi128EEEEEEEEEvNT_6ParamsE,"ax",@progbits
	.align	128
.text._ZN7cutlass13device_kernelIN5flash19enable_sm80_to_sm89INS1_16FlashAttnFwdSm80INS1_25CollectiveMainloopFwdSm80ILi8ELi1ELb1EN4cute5tupleIJNS5_1CILi128EEENS7_ILi64EEENS7_ILi256EEEEEELi256ENS_6half_tEfNS_4arch4Sm80ELb0ELb0ELb0ELb0ELb0ELb0ELb1ELb0EEENS1_21CollectiveEpilogueFwdINS6_IJS8_SA_S9_EEENS6_IJNS7_ILi1EEESI_SI_EEESC_SE_Li256ELb0ELb1ELb0ELb0EEENS1_19SingleTileSchedulerILb0ELb0ELb1ELi128EEEEEEEEEvNT_6ParamsE:
        .type           _ZN7cutlass13device_kernelIN5flash19enable_sm80_to_sm89INS1_16FlashAttnFwdSm80INS1_25CollectiveMainloopFwdSm80ILi8ELi1ELb1EN4cute5tupleIJNS5_1CILi128EEENS7_ILi64EEENS7_ILi256EEEEEELi256ENS_6half_tEfNS_4arch4Sm80ELb0ELb0ELb0ELb0ELb0ELb0ELb1ELb0EEENS1_21CollectiveEpilogueFwdINS6_IJS8_SA_S9_EEENS6_IJNS7_ILi1EEESI_SI_EEESC_SE_Li256ELb0ELb1ELb0ELb0EEENS1_19SingleTileSchedulerILb0ELb0ELb1ELi128EEEEEEEEEvNT_6ParamsE,@function
        .size           _ZN7cutlass13device_kernelIN5flash19enable_sm80_to_sm89INS1_16FlashAttnFwdSm80INS1_25CollectiveMainloopFwdSm80ILi8ELi1ELb1EN4cute5tupleIJNS5_1CILi128EEENS7_ILi64EEENS7_ILi256EEEEEELi256ENS_6half_tEfNS_4arch4Sm80ELb0ELb0ELb0ELb0ELb0ELb0ELb1ELb0EEENS1_21CollectiveEpilogueFwdINS6_IJS8_SA_S9_EEENS6_IJNS7_ILi1EEESI_SI_EEESC_SE_Li256ELb0ELb1ELb0ELb0EEENS1_19SingleTileSchedulerILb0ELb0ELb1ELi128EEEEEEEEEvNT_6ParamsE,(.L_x_18 - _ZN7cutlass13device_kernelIN5flash19enable_sm80_to_sm89INS1_16FlashAttnFwdSm80INS1_25CollectiveMainloopFwdSm80ILi8ELi1ELb1EN4cute5tupleIJNS5_1CILi128EEENS7_ILi64EEENS7_ILi256EEEEEELi256ENS_6half_tEfNS_4arch4Sm80ELb0ELb0ELb0ELb0ELb0ELb0ELb1ELb0EEENS1_21CollectiveEpilogueFwdINS6_IJS8_SA_S9_EEENS6_IJNS7_ILi1EEESI_SI_EEESC_SE_Li256ELb0ELb1ELb0ELb0EEENS1_19SingleTileSchedulerILb0ELb0ELb1ELi128EEEEEEEEEvNT_6ParamsE)
        .other          _ZN7cutlass13device_kernelIN5flash19enable_sm80_to_sm89INS1_16FlashAttnFwdSm80INS1_25CollectiveMainloopFwdSm80ILi8ELi1ELb1EN4cute5tupleIJNS5_1CILi128EEENS7_ILi64EEENS7_ILi256EEEEEELi256ENS_6half_tEfNS_4arch4Sm80ELb0ELb0ELb0ELb0ELb0ELb0ELb1ELb0EEENS1_21CollectiveEpilogueFwdINS6_IJS8_SA_S9_EEENS6_IJNS7_ILi1EEESI_SI_EEESC_SE_Li256ELb0ELb1ELb0ELb0EEENS1_19SingleTileSchedulerILb0ELb0ELb1ELi128EEEEEEEEEvNT_6ParamsE,@"STO_CUDA_ENTRY STV_DEFAULT"
_ZN7cutlass13device_kernelIN5flash19enable_sm80_to_sm89INS1_16FlashAttnFwdSm80INS1_25CollectiveMainloopFwdSm80ILi8ELi1ELb1EN4cute5tupleIJNS5_1CILi128EEENS7_ILi64EEENS7_ILi256EEEEEELi256ENS_6half_tEfNS_4arch4Sm80ELb0ELb0ELb0ELb0ELb0ELb0ELb1ELb0EEENS1_21CollectiveEpilogueFwdINS6_IJS8_SA_S9_EEENS6_IJNS7_ILi1EEESI_SI_EEESC_SE_Li256ELb0ELb1ELb0ELb0EEENS1_19SingleTileSchedulerILb0ELb0ELb1ELi128EEEEEEEEEvNT_6ParamsE:
[----:B------:R-:W-:Y:S01]  /*0000*/  LDC R1, c[0x0][0x37c] ;  /* 0x0000df00ff017b82 */ /* 0x000fe20000000800 */
[----:B------:R-:W-:Y:S05]  /*0010*/  EXIT ;  /* 0x000000000000794d */ /* 0x000fea0003800000 */
.L_x_0:
[----:B------:R-:W-:-:S00]  /*0020*/  BRA `(.L_x_0) ;  /* 0xfffffffc00fc7947 */ /* 0x000fc0000383ffff */
[----:B------:R-:W-:-:S00]  /*0030*/  NOP ;  /* 0x0000000000007918 */ /* 0x000fc00000000000 */
        /* <DEDUP_REMOVED lines=12> */
.L_x_18:


//--------------------- .text._ZN7cutlass13device_kernelIN5flash19enable_sm80_to_sm89INS1_16FlashAttnFwdSm80INS1_25CollectiveMainloopFwdSm80ILi8ELi1ELb1EN4cute5tupleIJNS5_1CILi128EEENS7_ILi64EEENS7_ILi256EEEEEELi256ENS_6half_tEfNS_4arch4Sm80ELb0ELb0ELb0ELb1ELb0ELb0ELb1ELb0EEENS1_21CollectiveEpilogueFwdINS6_IJS8_SA_S9_EEENS6_IJNS7_ILi1EEESI_SI_EEESC_SE_Li256ELb1ELb1ELb0ELb0EEENS1_19SingleTileSchedulerILb1ELb0ELb1ELi128EEEEEEEEEvNT_6ParamsE --------------------------
	.section	.text._ZN7cutlass13device_kernelIN5flash19enable_sm80_to_sm89INS1_16FlashAttnFwdSm80INS1_25CollectiveMainloopFwdSm80ILi8ELi1ELb1EN4cute5tupleIJNS5_1CILi128EEENS7_ILi64EEENS7_ILi256EEEEEELi256ENS_6half_tEfNS_4arch4Sm80ELb0ELb0ELb0ELb1ELb0ELb0ELb1ELb0EEENS1_21CollectiveEpilogueFwdINS6_IJS8_SA_S9_EEENS6_IJNS7_ILi1EEESI_SI_EEESC_SE_Li256ELb1ELb1ELb0ELb0EEENS1_19SingleTileSchedulerILb1ELb0ELb1ELi128EEEEEEEEEvNT_6ParamsE,"ax",@progbits
	.align	128
.text._ZN7cutlass13device_kernelIN5flash19enable_sm80_to_sm89INS1_16FlashAttnFwdSm80INS1_25CollectiveMainloopFwdSm80ILi8ELi1ELb1EN4cute5tupleIJNS5_1CILi128EEENS7_ILi64EEENS7_ILi256EEEEEELi256ENS_6half_tEfNS_4arch4Sm80ELb0ELb0ELb0ELb1ELb0ELb0ELb1ELb0EEENS1_21CollectiveEpilogueFwdINS6_IJS8_SA_S9_EEENS6_IJNS7_ILi1EEESI_SI_EEESC_SE_Li256ELb1ELb1ELb0ELb0EEENS1_19SingleTileSchedulerILb1ELb0ELb1ELi128EEEEEEEEEvNT_6ParamsE:
        .type           _ZN7cutlass13device_kernelIN5flash19enable_sm80_to_sm89INS1_16FlashAttnFwdSm80INS1_25CollectiveMainloopFwdSm80ILi8ELi1ELb1EN4cute5tupleIJNS5_1CILi128EEENS7_ILi64EEENS7_ILi256EEEEEELi256ENS_6half_tEfNS_4arch4Sm80ELb0ELb0ELb0ELb1ELb0ELb0ELb1ELb0EEENS1_21CollectiveEpilogueFwdINS6_IJS8_SA_S9_EEENS6_IJNS7_ILi1EEESI_SI_EEESC_SE_Li256ELb1ELb1ELb0ELb0EEENS1_19SingleTileSchedulerILb1ELb0ELb1ELi128EEEEEEEEEvNT_6ParamsE,@function
        .size           _ZN7cutlass13device_kernelIN5flash19enable_sm80_to_sm89INS1_16FlashAttnFwdSm80INS1_25CollectiveMainloopFwdSm80ILi8ELi1ELb1EN4cute5tupleIJNS5_1CILi128EEENS7_ILi64EEENS7_ILi256EEEEEELi256ENS_6half_tEfNS_4arch4Sm80ELb0ELb0ELb0ELb1ELb0ELb0ELb1ELb0EEENS1_21CollectiveEpilogueFwdINS6_IJS8_SA_S9_EEENS6_IJNS7_ILi1EEESI_SI_EEESC_SE_Li256ELb1ELb1ELb0ELb0EEENS1_19SingleTileSchedulerILb1ELb0ELb1ELi128EEEEEEEEEvNT_6ParamsE,(.L_x_19 - _ZN7cutlass13device_kernelIN5flash19enable_sm80_to_sm89INS1_16FlashAttnFwdSm80INS1_25CollectiveMainloopFwdSm80ILi8ELi1ELb1EN4cute5tupleIJNS5_1CILi128EEENS7_ILi64EEENS7_ILi256EEEEEELi256ENS_6half_tEfNS_4arch4Sm80ELb0ELb0ELb0ELb1ELb0ELb0ELb1ELb0EEENS1_21CollectiveEpilogueFwdINS6_IJS8_SA_S9_EEENS6_IJNS7_ILi1EEESI_SI_EEESC_SE_Li256ELb1ELb1ELb0ELb0EEENS1_19SingleTileSchedulerILb1ELb0ELb1ELi128EEEEEEEEEvNT_6ParamsE)
        .other          _ZN7cutlass13device_kernelIN5flash19enable_sm80_to_sm89INS1_16FlashAttnFwdSm80INS1_25CollectiveMainloopFwdSm80ILi8ELi1ELb1EN4cute5tupleIJNS5_1CILi128EEENS7_ILi64EEENS7_ILi256EEEEEELi256ENS_6half_tEfNS_4arch4Sm80ELb0ELb0ELb0ELb1ELb0ELb0ELb1ELb0EEENS1_21CollectiveEpilogueFwdINS6_IJS8_SA_S9_EEENS6_IJNS7_ILi1EEESI_SI_EEESC_SE_Li256ELb1ELb1ELb0ELb0EEENS1_19SingleTileSchedulerILb1ELb0ELb1ELi128EEEEEEEEEvNT_6ParamsE,@"STO_CUDA_ENTRY STV_DEFAULT"
_ZN7cutlass13device_kernelIN5flash19enable_sm80_to_sm89INS1_16FlashAttnFwdSm80INS1_25CollectiveMainloopFwdSm80ILi8ELi1ELb1EN4cute5tupleIJNS5_1CILi128EEENS7_ILi64EEENS7_ILi256EEEEEELi256ENS_6half_tEfNS_4arch4Sm80ELb0ELb0ELb0ELb1ELb0ELb0ELb1ELb0EEENS1_21CollectiveEpilogueFwdINS6_IJS8_SA_S9_EEENS6_IJNS7_ILi1EEESI_SI_EEESC_SE_Li256ELb1ELb1ELb0ELb0EEENS1_19SingleTileSchedulerILb1ELb0ELb1ELi128EEEEEEEEEvNT_6ParamsE:
[----:B------:R-:W-:Y:S01]  /*0000*/  LDC R1, c[0x0][0x37c] ;  /* 0x0000df00ff017b82 */ /* 0x000fe20000000800 */
[----:B------:R-:W-:Y:S05]  /*0010*/  EXIT ;  /* 0x000000000000794d */ /* 0x000fea0003800000 */
.L_x_1:
        /* <DEDUP_REMOVED lines=14> */
.L_x_19:


//--------------------- .text._ZN7cutlass13device_kernelIN5flash19enable_sm80_to_sm89INS1_16FlashAttnFwdSm80INS1_25CollectiveMainloopFwdSm80ILi8ELi1ELb0EN4cute5tupleIJNS5_1CILi128EEENS7_ILi32EEENS7_ILi256EEEEEELi256ENS_6half_tEfNS_4arch4Sm80ELb0ELb0ELb0ELb1ELb0ELb1ELb1ELb0EEENS1_21CollectiveEpilogueFwdINS6_IJS8_SA_S9_EEENS6_IJNS7_ILi1EEESI_SI_EEESC_SE_Li256ELb1ELb1ELb0ELb0EEENS1_19SingleTileSchedulerILb1ELb0ELb1ELi128EEEEEEEEEvNT_6ParamsE --------------------------
	.section	.text._ZN7cutlass13device_kernelIN5flash19enable_sm80_to_sm89INS1_16FlashAttnFwdSm80INS1_25CollectiveMainloopFwdSm80ILi8ELi1ELb0EN4cute5tupleIJNS5_1CILi128EEENS7_ILi32EEENS7_ILi256EEEEEELi256ENS_6half_tEfNS_4arch4Sm80ELb0ELb0ELb0ELb1ELb0ELb1ELb1ELb0EEENS1_21CollectiveEpilogueFwdINS6_IJS8_SA_S9_EEENS6_IJNS7_ILi1EEESI_SI_EEESC_SE_Li256ELb1ELb1ELb0ELb0EEENS1_19SingleTileSchedulerILb1ELb0ELb1ELi128EEEEEEEEEvNT_6ParamsE,"ax",@progbits
	.align	128
.text._ZN7cutlass13device_kernelIN5flash19enable_sm80_to_sm89INS1_16FlashAttnFwdSm80INS1_25CollectiveMainloopFwdSm80ILi8ELi1ELb0EN4cute5tupleIJNS5_1CILi128EEENS7_ILi32EEENS7_ILi256EEEEEELi256ENS_6half_tEfNS_4arch4Sm80ELb0ELb0ELb0ELb1ELb0ELb1ELb1ELb0EEENS1_21CollectiveEpilogueFwdINS6_IJS8_SA_S9_EEENS6_IJNS7_ILi1EEESI_SI_EEESC_SE_Li256ELb1ELb1ELb0ELb0EEENS1_19SingleTileSchedulerILb1ELb0ELb1ELi128EEEEEEEEEvNT_6ParamsE:
        .type           _ZN7cutlass13device_kernelIN5flash19enable_sm80_to_sm89INS1_16FlashAttnFwdSm80INS1_25CollectiveMainloopFwdSm80ILi8ELi1ELb0EN4cute5tupleIJNS5_1CILi128EEENS7_ILi32EEENS7_ILi256EEEEEELi256ENS_6half_tEfNS_4arch4Sm80ELb0ELb0ELb0ELb1ELb0ELb1ELb1ELb0EEENS1_21CollectiveEpilogueFwdINS6_IJS8_SA_S9_EEENS6_IJNS7_ILi1EEESI_SI_EEESC_SE_Li256ELb1ELb1ELb0ELb0EEENS1_19SingleTileSchedulerILb1ELb0ELb1ELi128EEEEEEEEEvNT_6ParamsE,@function
        .size           _ZN7cutlass13device_kernelIN5flash19enable_sm80_to_sm89INS1_16FlashAttnFwdSm80INS1_25CollectiveMainloopFwdSm80ILi8ELi1ELb0EN4cute5tupleIJNS5_1CILi128EEENS7_ILi32EEENS7_ILi256EEEEEELi256ENS_6half_tEfNS_4arch4Sm80ELb0ELb0ELb0ELb1ELb0ELb1ELb1ELb0EEENS1_21CollectiveEpilogueFwdINS6_IJS8_SA_S9_EEENS6_IJNS7_ILi1EEESI_SI_EEESC_SE_Li256ELb1ELb1ELb0ELb0EEENS1_19SingleTileSchedulerILb1ELb0ELb1ELi128EEEEEEEEEvNT_6ParamsE,(.L_x_20 - _ZN7cutlass13device_kernelIN5flash19enable_sm80_to_sm89INS1_16FlashAttnFwdSm80INS1_25CollectiveMainloopFwdSm80ILi8ELi1ELb0EN4cute5tupleIJNS5_1CILi128EEENS7_ILi32EEENS7_ILi256EEEEEELi256ENS_6half_tEfNS_4arch4Sm80ELb0ELb0ELb0ELb1ELb0ELb1ELb1ELb0EEENS1_21CollectiveEpilogueFwdINS6_IJS8_SA_S9_EEENS6_IJNS7_ILi1EEESI_SI_EEESC_SE_Li256ELb1ELb1ELb0ELb0EEENS1_19SingleTileSchedulerILb1ELb0ELb1ELi128EEEEEEEEEvNT_6ParamsE)
        .other          _ZN7cutlass13device_kernelIN5flash19enable_sm80_to_sm89INS1_16FlashAttnFwdSm80INS1_25CollectiveMainloopFwdSm80ILi8ELi1ELb0EN4cute5tupleIJNS5_1CILi128EEENS7_ILi32EEENS7_ILi256EEEEEELi256ENS_6half_tEfNS_4arch4Sm80ELb0ELb0ELb0ELb1ELb0ELb1ELb1ELb0EEENS1_21CollectiveEpilogueFwdINS6_IJS8_SA_S9_EEENS6_IJNS7_ILi1EEESI_SI_EEESC_SE_Li256ELb1ELb1ELb0ELb0EEENS1_19SingleTileSchedulerILb1ELb0ELb1ELi128EEEEEEEEEvNT_6ParamsE,@"STO_CUDA_ENTRY STV_DEFAULT"
_ZN7cutlass13device_kernelIN5flash19enable_sm80_to_sm89INS1_16FlashAttnFwdSm80INS1_25CollectiveMainloopFwdSm80ILi8ELi1ELb0EN4cute5tupleIJNS5_1CILi128EEENS7_ILi32EEENS7_ILi256EEEEEELi256ENS_6half_tEfNS_4arch4Sm80ELb0ELb0ELb0ELb1ELb0ELb1ELb1ELb0EEENS1_21CollectiveEpilogueFwdINS6_IJS8_SA_S9_EEENS6_IJNS7_ILi1EEESI_SI_EEESC_SE_Li256ELb1ELb1ELb0ELb0EEENS1_19SingleTileSchedulerILb1ELb0ELb1ELi128EEEEEEEEEvNT_6ParamsE:
[----:B------:R-:W-:Y:S01]  /*0000*/  LDC R1, c[0x0][0x37c] ;  /* 0x0000df00ff017b82 */ /* 0x000fe20000000800 */
[----:B------:R-:W-:Y:S05]  /*0010*/  EXIT ;  /* 0x000000000000794d */ /* 0x000fea0003800000 */
.L_x_2:
        /* <DEDUP_REMOVED lines=14> */
.L_x_20:


//--------------------- .text._ZN7cutlass13device_kernelIN5flash19enable_sm80_to_sm89INS1_16FlashAttnFwdSm80INS1_25CollectiveMainloopFwdSm80ILi8ELi1ELb1EN4cute5tupleIJNS5_1CILi128EEENS7_ILi48EEENS7_ILi256EEEEEELi256ENS_6half_tEfNS_4arch4Sm80ELb0ELb1ELb0ELb0ELb0ELb0ELb1ELb0EEENS1_21CollectiveEpilogueFwdINS6_IJS8_SA_S9_EEENS6_IJNS7_ILi1EEESI_SI_EEESC_SE_Li256ELb0ELb1ELb0ELb0EEENS1_19SingleTileSchedulerILb0ELb0ELb1ELi128EEEEEEEEEvNT_6ParamsE --------------------------
	.section	.text._ZN7cutlass13device_kernelIN5flash19enable_sm80_to_sm89INS1_16FlashAttnFwdSm80INS1_25CollectiveMainloopFwdSm80ILi8ELi1ELb1EN4cute5tupleIJNS5_1CILi128EEENS7_ILi48EEENS7_ILi256EEEEEELi256ENS_6half_tEfNS_4arch4Sm80ELb0ELb1ELb0ELb0ELb0ELb0ELb1ELb0EEENS1_21CollectiveEpilogueFwdINS6_IJS8_SA_S9_EEENS6_IJNS7_ILi1EEESI_SI_EEESC_SE_Li256ELb0ELb1ELb0ELb0EEENS1_19SingleTileSchedulerILb0ELb0ELb1ELi128EEEEEEEEEvNT_6ParamsE,"ax",@progbits
	.align	128
.text._ZN7cutlass13device_kernelIN5flash19enable_sm80_to_sm89INS1_16FlashAttnFwdSm80INS1_25CollectiveMainloopFwdSm80ILi8ELi1ELb1EN4cute5tupleIJNS5_1CILi128EEENS7_ILi48EEENS7_ILi256EEEEEELi256ENS_6half_tEfNS_4arch4Sm80ELb0ELb1ELb0ELb0ELb0ELb0ELb1ELb0EEENS1_21CollectiveEpilogueFwdINS6_IJS8_SA_S9_EEENS6_IJNS7_ILi1EEESI_SI_EEESC_SE_Li256ELb0ELb1ELb0ELb0EEENS1_19SingleTileSchedulerILb0ELb0ELb1ELi128EEEEEEEEEvNT_6ParamsE:
        .type           _ZN7cutlass13device_kernelIN5flash19enable_sm80_to_sm89INS1_16FlashAttnFwdSm80INS1_25CollectiveMainloopFwdSm80ILi8ELi1ELb1EN4cute5tupleIJNS5_1CILi128EEENS7_ILi48EEENS7_ILi256EEEEEELi256ENS_6half_tEfNS_4arch4Sm80ELb0ELb1ELb0ELb0ELb0ELb0ELb1ELb0EEENS1_21CollectiveEpilogueFwdINS6_IJS8_SA_S9_EEENS6_IJNS7_ILi1EEESI_SI_EEESC_SE_Li256ELb0ELb1ELb0ELb0EEENS1_19SingleTileSchedulerILb0ELb0ELb1ELi128EEEEEEEEEvNT_6ParamsE,@function
        .size           _ZN7cutlass13device_kernelIN5flash19enable_sm80_to_sm89INS1_16FlashAttnFwdSm80INS1_25CollectiveMainloopFwdSm80ILi8ELi1ELb1EN4cute5tupleIJNS5_1CILi128EEENS7_ILi48EEENS7_ILi256EEEEEELi256ENS_6half_tEfNS_4arch4Sm80ELb0ELb1ELb0ELb0ELb0ELb0ELb1ELb0EEENS1_21CollectiveEpilogueFwdINS6_IJS8_SA_S9_EEENS6_IJNS7_ILi1EEESI_SI_EEESC_SE_Li256ELb0ELb1ELb0ELb0EEENS1_19SingleTileSchedulerILb0ELb0ELb1ELi128EEEEEEEEEvNT_6ParamsE,(.L_x_21 - _ZN7cutlass13device_kernelIN5flash19enable_sm80_to_sm89INS1_16FlashAttnFwdSm80INS1_25CollectiveMainloopFwdSm80ILi8ELi1ELb1EN4cute5tupleIJNS5_1CILi128EEENS7_ILi48EEENS7_ILi256EEEEEELi256ENS_6half_tEfNS_4arch4Sm80ELb0ELb1ELb0ELb0ELb0ELb0ELb1ELb0EEENS1_21CollectiveEpilogueFwdINS6_IJS8_SA_S9_EEENS6_IJNS7_ILi1EEESI_SI_EEESC_SE_Li256ELb0ELb1ELb0ELb0EEENS1_19SingleTileSchedulerILb0ELb0ELb1ELi128EEEEEEEEEvNT_6ParamsE)
        .other          _ZN7cutlass13device_kernelIN5flash19enable_sm80_to_sm89INS1_16FlashAttnFwdSm80INS1_25CollectiveMainloopFwdSm80ILi8ELi1ELb1EN4cute5tupleIJNS5_1CILi128EEENS7_ILi48EEENS7_ILi256EEEEEELi256ENS_6half_tEfNS_4arch4Sm80ELb0ELb1ELb0ELb0ELb0ELb0ELb1ELb0EEENS1_21CollectiveEpilogueFwdINS6_IJS8_SA_S9_EEENS6_IJNS7_ILi1EEESI_SI_EEESC_SE_Li256ELb0ELb1ELb0ELb0EEENS1_19SingleTileSchedulerILb0ELb0ELb1ELi128EEEEEEEEEvNT_6ParamsE,@"STO_CUDA_ENTRY STV_DEFAULT"
_ZN7cutlass13device_kernelIN5flash19enable_sm80_to_sm89INS1_16FlashAttnFwdSm80INS1_25CollectiveMainloopFwdSm80ILi8ELi1ELb1EN4cute5tupleIJNS5_1CILi128EEENS7_ILi48EEENS7_ILi256EEEEEELi256ENS_6half_tEfNS_4arch4Sm80ELb0ELb1ELb0ELb0ELb0ELb0ELb1ELb0EEENS1_21CollectiveEpilogueFwdINS6_IJS8_SA_S9_EEENS6_IJNS7_ILi1EEESI_SI_EEESC_SE_Li256ELb0ELb1ELb0ELb0EEENS1_19SingleTileSchedulerILb0ELb0ELb1ELi128EEEEEEEEEvNT_6ParamsE:
[----:B------:R-:W-:Y:S01]  /*0000*/  LDC R1, c[0x0][0x37c] ;  /* 0x0000df00ff017b82 */ /* 0x000fe20000000800 */
[----:B------:R-:W-:Y:S05]  /*0010*/  EXIT ;  /* 0x000000000000794d */ /* 0x000fea0003800000 */
.L_x_3:
        /* <DEDUP_REMOVED lines=14> */
.L_x_21:


//--------------------- .text._ZN7cutlass13device_kernelIN5flash19enable_sm80_to_sm89INS1_16FlashAttnFwdSm80INS1_25CollectiveMainloopFwdSm80ILi8ELi1ELb1EN4cute5tupleIJNS5_1CILi128EEENS7_ILi48EEENS7_ILi256EEEEEELi256ENS_6half_tEfNS_4arch4Sm80ELb0ELb1ELb0ELb1ELb0ELb0ELb1ELb0EEENS1_21CollectiveEpilogueFwdINS6_IJS8_SA_S9_EEENS6_IJNS7_ILi1EEESI_SI_EEESC_SE_Li256ELb1ELb1ELb0ELb0EEENS1_19SingleTileSchedulerILb1ELb0ELb1ELi128EEEEEEEEEvNT_6ParamsE --------------------------
	.section	.text._ZN7cutlass13device_kernelIN5flash19enable_sm80_to_sm89INS1_16FlashAttnFwdSm80INS1_25CollectiveMainloopFwdSm80ILi8ELi1ELb1EN4cute5tupleIJNS5_1CILi128EEENS7_ILi48EEENS7_ILi256EEEEEELi256ENS_6half_tEfNS_4arch4Sm80ELb0ELb1ELb0ELb1ELb0ELb0ELb1ELb0EEENS1_21CollectiveEpilogueFwdINS6_IJS8_SA_S9_EEENS6_IJNS7_ILi1EEESI_SI_EEESC_SE_Li256ELb1ELb1ELb0ELb0EEENS1_19SingleTileSchedulerILb1ELb0ELb1ELi128EEEEEEEEEvNT_6ParamsE,"ax",@progbits
	.align	128
.text._ZN7cutlass13device_kernelIN5flash19enable_sm80_to_sm89INS1_16FlashAttnFwdSm80INS1_25CollectiveMainloopFwdSm80ILi8ELi1ELb1EN4cute5tupleIJNS5_1CILi128EEENS7_ILi48EEENS7_ILi256EEEEEELi256ENS_6half_tEfNS_4arch4Sm80ELb0ELb1ELb0ELb1ELb0ELb0ELb1ELb0EEENS1_21CollectiveEpilogueFwdINS6_IJS8_SA_S9_EEENS6_IJNS7_ILi1EEESI_SI_EEESC_SE_Li256ELb1ELb1ELb0ELb0EEENS1_19SingleTileSchedulerILb1ELb0ELb1ELi128EEEEEEEEEvNT_6ParamsE:
        .type           _ZN7cutlass13device_kernelIN5flash19enable_sm80_to_sm89INS1_16FlashAttnFwdSm80INS1_25CollectiveMainloopFwdSm80ILi8ELi1ELb1EN4cute5tupleIJNS5_1CILi128EEENS7_ILi48EEENS7_ILi256EEEEEELi256ENS_6half_tEfNS_4arch4Sm80ELb0ELb1ELb0ELb1ELb0ELb0ELb1ELb0EEENS1_21CollectiveEpilogueFwdINS6_IJS8_SA_S9_EEENS6_IJNS7_ILi1EEESI_SI_EEESC_SE_Li256ELb1ELb1ELb0ELb0EEENS1_19SingleTileSchedulerILb1ELb0ELb1ELi128EEEEEEEEEvNT_6ParamsE,@function
        .size           _ZN7cutlass13device_kernelIN5flash19enable_sm80_to_sm89INS1_16FlashAttnFwdSm80INS1_25CollectiveMainloopFwdSm80ILi8ELi1ELb1EN4cute5tupleIJNS5_1CILi128EEENS7_ILi48EEENS7_ILi256EEEEEELi256ENS_6half_tEfNS_4arch4Sm80ELb0ELb1ELb0ELb1ELb0ELb0ELb1ELb0EEENS1_21CollectiveEpilogueFwdINS6_IJS8_SA_S9_EEENS6_IJNS7_ILi1EEESI_SI_EEESC_SE_Li256ELb1ELb1ELb0ELb0EEENS1_19SingleTileSchedulerILb1ELb0ELb1ELi128EEEEEEEEEvNT_6ParamsE,(.L_x_22 - _ZN7cutlass13device_kernelIN5flash19enable_sm80_to_sm89INS1_16FlashAttnFwdSm80INS1_25CollectiveMainloopFwdSm80ILi8ELi1ELb1EN4cute5tupleIJNS5_1CILi128EEENS7_ILi48EEENS7_ILi256EEEEEELi256ENS_6half_tEfNS_4arch4Sm80ELb0ELb1ELb0ELb1ELb0ELb0ELb1ELb0EEENS1_21CollectiveEpilogueFwdINS6_IJS8_SA_S9_EEENS6_IJNS7_ILi1EEESI_SI_EEESC_SE_Li256ELb1ELb1ELb0ELb0EEENS1_19SingleTileSchedulerILb1ELb0ELb1ELi128EEEEEEEEEvNT_6ParamsE)
        .other          _ZN7cutlass13device_kernelIN5flash19enable_sm80_to_sm89INS1_16FlashAttnFwdSm80INS1_25CollectiveMainloopFwdSm80ILi8ELi1ELb1EN4cute5tupleIJNS5_1CILi128EEENS7_ILi48EEENS7_ILi256EEEEEELi256ENS_6half_tEfNS_4arch4Sm80ELb0ELb1ELb0ELb1ELb0ELb0ELb1ELb0EEENS1_21CollectiveEpilogueFwdINS6_IJS8_SA_S9_EEENS6_IJNS7_ILi1EEESI_SI_EEESC_SE_Li256ELb1ELb1ELb0ELb0EEENS1_19SingleTileSchedulerILb1ELb0ELb1ELi128EEEEEEEEEvNT_6ParamsE,@"STO_CUDA_ENTRY STV_DEFAULT"
_ZN7cutlass13device_kernelIN5flash19enable_sm80_to_sm89INS1_16FlashAttnFwdSm80INS1_25CollectiveMainloopFwdSm80ILi8ELi1ELb1EN4cute5tupleIJNS5_1CILi128EEENS7_ILi48EEENS7_ILi256EEEEEELi256ENS_6half_tEfNS_4arch4Sm80ELb0ELb1ELb0ELb1ELb0ELb0ELb1ELb0EEENS1_21CollectiveEpilogueFwdINS6_IJS8_SA_S9_EEENS6_IJNS7_ILi1EEESI_SI_EEESC_SE_Li256ELb1ELb1ELb0ELb0EEENS1_19SingleTileSchedulerILb1ELb0ELb1ELi128EEEEEEEEEvNT_6ParamsE:
[----:B------:R-:W-:Y:S01]  /*0000*/  LDC R1, c[0x0][0x37c] ;  /* 0x0000df00ff017b82 */ /* 0x000fe20000000800 */
[----:B------:R-:W-:Y:S05]  /*0010*/  EXIT ;  /* 0x000000000000794d */ /* 0x000fea0003800000 */
.L_x_4:
        /* <DEDUP_REMOVED lines=14> */
.L_x_22:


//--------------------- .text._ZN7cutlass13device_kernelIN5flash19enable_sm80_to_sm89INS1_16FlashAttnFwdSm80INS1_25CollectiveMainloopFwdSm80ILi8ELi1ELb0EN4cute5tupleIJNS5_1CILi128EEENS7_ILi32EEENS7_ILi256EEEEEELi256ENS_6half_tEfNS_4arch4Sm80ELb0ELb1ELb0ELb1ELb0ELb1ELb1ELb0EEENS1_21CollectiveEpilogueFwdINS6_IJS8_SA_S9_EEENS6_IJNS7_ILi1EEESI_SI_EEESC_SE_Li256ELb1ELb1ELb0ELb0EEENS1_19SingleTileSchedulerILb1ELb0ELb1ELi128EEEEEEEEEvNT_6ParamsE --------------------------
	.section	.text._ZN7cutlass13device_kernelIN5flash19enable_sm80_to_sm89INS1_16FlashAttnFwdSm80INS1_25CollectiveMainloopFwdSm80ILi8ELi1ELb0EN4cute5tupleIJNS5_1CILi128EEENS7_ILi32EEENS7_ILi256EEEEEELi256ENS_6half_tEfNS_4arch4Sm80ELb0ELb1ELb0ELb1ELb0ELb1ELb1ELb0EEENS1_21CollectiveEpilogueFwdINS6_IJS8_SA_S9_EEENS6_IJNS7_ILi1EEESI_SI_EEESC_SE_Li256ELb1ELb1ELb0ELb0EEENS1_19SingleTileSchedulerILb1ELb0ELb1ELi128EEEEEEEEEvNT_6ParamsE,"ax",@progbits
	.align	128
.text._ZN7cutlass13device_kernelIN5flash19enable_sm80_to_sm89INS1_16FlashAttnFwdSm80INS1_25CollectiveMainloopFwdSm80ILi8ELi1ELb0EN4cute5tupleIJNS5_1CILi128EEENS7_ILi32EEENS7_ILi256EEEEEELi256ENS_6half_tEfNS_4arch4Sm80ELb0ELb1ELb0ELb1ELb0ELb1ELb1ELb0EEENS1_21CollectiveEpilogueFwdINS6_IJS8_SA_S9_EEENS6_IJNS7_ILi1EEESI_SI_EEESC_SE_Li256ELb1ELb1ELb0ELb0EEENS1_19SingleTileSchedulerILb1ELb0ELb1ELi128EEEEEEEEEvNT_6ParamsE:
        .type           _ZN7cutlass13device_kernelIN5flash19enable_sm80_to_sm89INS1_16FlashAttnFwdSm80INS1_25CollectiveMainloopFwdSm80ILi8ELi1ELb0EN4cute5tupleIJNS5_1CILi128EEENS7_ILi32EEENS7_ILi256EEEEEELi256ENS_6half_tEfNS_4arch4Sm80ELb0ELb1ELb0ELb1ELb0ELb1ELb1ELb0EEENS1_21CollectiveEpilogueFwdINS6_IJS8_SA_S9_EEENS6_IJNS7_ILi1EEESI_SI_EEESC_SE_Li256ELb1ELb1ELb0ELb0EEENS1_19SingleTileSchedulerILb1ELb0ELb1ELi128EEEEEEEEEvNT_6ParamsE,@function
        .size           _ZN7cutlass13device_kernelIN5flash19enable_sm80_to_sm89INS1_16FlashAttnFwdSm80INS1_25CollectiveMainloopFwdSm80ILi8ELi1ELb0EN4cute5tupleIJNS5_1CILi128EEENS7_ILi32EEENS7_ILi256EEEEEELi256ENS_6half_tEfNS_4arch4Sm80ELb0ELb1ELb0ELb1ELb0ELb1ELb1ELb0EEENS1_21CollectiveEpilogueFwdINS6_IJS8_SA_S9_EEENS6_IJNS7_ILi1EEESI_SI_EEESC_SE_Li256ELb1ELb1ELb0ELb0EEENS1_19SingleTileSchedulerILb1ELb0ELb1ELi128EEEEEEEEEvNT_6ParamsE,(.L_x_23 - _ZN7cutlass13device_kernelIN5flash19enable_sm80_to_sm89INS1_16FlashAttnFwdSm80INS1_25CollectiveMainloopFwdSm80ILi8ELi1ELb0EN4cute5tupleIJNS5_1CILi128EEENS7_ILi32EEENS7_ILi256EEEEEELi256ENS_6half_tEfNS_4arch4Sm80ELb0ELb1ELb0ELb1ELb0ELb1ELb1ELb0EEENS1_21CollectiveEpilogueFwdINS6_IJS8_SA_S9_EEENS6_IJNS7_ILi1EEESI_SI_EEESC_SE_Li256ELb1ELb1ELb0ELb0EEENS1_19SingleTileSchedulerILb1ELb0ELb1ELi128EEEEEEEEEvNT_6ParamsE)
        .other          _ZN7cutlass13device_kernelIN5flash19enable_sm80_to_sm89INS1_16FlashAttnFwdSm80INS1_25CollectiveMainloopFwdSm80ILi8ELi1ELb0EN4cute5tupleIJNS5_1CILi128EEENS7_ILi32EEENS7_ILi256EEEEEELi256ENS_6half_tEfNS_4arch4Sm80ELb0ELb1ELb0ELb1ELb0ELb1ELb1ELb0EEENS1_21CollectiveEpilogueFwdINS6_IJS8_SA_S9_EEENS6_IJNS7_ILi1EEESI_SI_EEESC_SE_Li256ELb1ELb1ELb0ELb0EEENS1_19SingleTileSchedulerILb1ELb0ELb1ELi128EEEEEEEEEvNT_6ParamsE,@"STO_CUDA_ENTRY STV_DEFAULT"
_ZN7cutlass13device_kernelIN5flash19enable_sm80_to_sm89INS1_16FlashAttnFwdSm80INS1_25CollectiveMainloopFwdSm80ILi8ELi1ELb0EN4cute5tupleIJNS5_1CILi128EEENS7_ILi32EEENS7_ILi256EEEEEELi256ENS_6half_tEfNS_4arch4Sm80ELb0ELb1ELb0ELb1ELb0ELb1ELb1ELb0EEENS1_21CollectiveEpilogueFwdINS6_IJS8_SA_S9_EEENS6_IJNS7_ILi1EEESI_SI_EEESC_SE_Li256ELb1ELb1ELb0ELb0EEENS1_19SingleTileSchedulerILb1ELb0ELb1ELi128EEEEEEEEEvNT_6ParamsE:
[----:B------:R-:W-:Y:S01]  /*0000*/  LDC R1, c[0x0][0x37c] ;  /* 0x0000df00ff017b82 */ /* 0x000fe20000000800 */
[----:B------:R-:W-:Y:S05]  /*0010*/  EXIT ;  /* 0x000000000000794d */ /* 0x000fea0003800000 */
.L_x_5:
        /* <DEDUP_REMOVED lines=14> */
.L_x_23:


//--------------------- .text._ZN7cutlass13device_kernelIN5flash19enable_sm80_to_sm89INS1_16FlashAttnFwdSm80INS1_25CollectiveMainloopFwdSm80ILi8ELi1ELb1EN4cute5tupleIJNS5_1CILi128EEENS7_ILi64EEENS7_ILi256EEEEEELi256ENS_6half_tEfNS_4arch4Sm80ELb1ELb0ELb0ELb0ELb0ELb0ELb1ELb0EEENS1_21CollectiveEpilogueFwdINS6_IJS8_SA_S9_EEENS6_IJNS7_ILi1EEESI_SI_EEESC_SE_Li256ELb0ELb1ELb0ELb0EEENS1_30DynamicPersistentTileSchedulerILi256ELi256ELb0ELb1ELb0EEEEEEEEEvNT_6ParamsE --------------------------
	.section	.text._ZN7cutlass13device_kernelIN5flash19enable_sm80_to_sm89INS1_16FlashAttnFwdSm80INS1_25CollectiveMainloopFwdSm80ILi8ELi1ELb1EN4cute5tupleIJNS5_1CILi128EEENS7_ILi64EEENS7_ILi256EEEEEELi256ENS_6half_tEfNS_4arch4Sm80ELb1ELb0ELb0ELb0ELb0ELb0ELb1ELb0EEENS1_21CollectiveEpilogueFwdINS6_IJS8_SA_S9_EEENS6_IJNS7_ILi1EEESI_SI_EEESC_SE_Li256ELb0ELb1ELb0ELb0EEENS1_30DynamicPersistentTileSchedulerILi256ELi256ELb0ELb1ELb0EEEEEEEEEvNT_6ParamsE,"ax",@progbits
	.align	128
.text._ZN7cutlass13device_kernelIN5flash19enable_sm80_to_sm89INS1_16FlashAttnFwdSm80INS1_25CollectiveMainloopFwdSm80ILi8ELi1ELb1EN4cute5tupleIJNS5_1CILi128EEENS7_ILi64EEENS7_ILi256EEEEEELi256ENS_6half_tEfNS_4arch4Sm80ELb1ELb0ELb0ELb0ELb0ELb0ELb1ELb0EEENS1_21CollectiveEpilogueFwdINS6_IJS8_SA_S9_EEENS6_IJNS7_ILi1EEESI_SI_EEESC_SE_Li256ELb0ELb1ELb0ELb0EEENS1_30DynamicPersistentTileSchedulerILi256ELi256ELb0ELb1ELb0EEEEEEEEEvNT_6ParamsE:
        .type           _ZN7cutlass13device_kernelIN5flash19enable_sm80_to_sm89INS1_16FlashAttnFwdSm80INS1_25CollectiveMainloopFwdSm80ILi8ELi1ELb1EN4cute5tupleIJNS5_1CILi128EEENS7_ILi64EEENS7_ILi256EEEEEELi256ENS_6half_tEfNS_4arch4Sm80ELb1ELb0ELb0ELb0ELb0ELb0ELb1ELb0EEENS1_21CollectiveEpilogueFwdINS6_IJS8_SA_S9_EEENS6_IJNS7_ILi1EEESI_SI_EEESC_SE_Li256ELb0ELb1ELb0ELb0EEENS1_30DynamicPersistentTileSchedulerILi256ELi256ELb0ELb1ELb0EEEEEEEEEvNT_6ParamsE,@function
        .size           _ZN7cutlass13device_kernelIN5flash19enable_sm80_to_sm89INS1_16FlashAttnFwdSm80INS1_25CollectiveMainloopFwdSm80ILi8ELi1ELb1EN4cute5tupleIJNS5_1CILi128EEENS7_ILi64EEENS7_ILi256EEEEEELi256ENS_6half_tEfNS_4arch4Sm80ELb1ELb0ELb0ELb0ELb0ELb0ELb1ELb0EEENS1_21CollectiveEpilogueFwdINS6_IJS8_SA_S9_EEENS6_IJNS7_ILi1EEESI_SI_EEESC_SE_Li256ELb0ELb1ELb0ELb0EEENS1_30DynamicPersistentTileSchedulerILi256ELi256ELb0ELb1ELb0EEEEEEEEEvNT_6ParamsE,(.L_x_24 - _ZN7cutlass13device_kernelIN5flash19enable_sm80_to_sm89INS1_16FlashAttnFwdSm80INS1_25CollectiveMainloopFwdSm80ILi8ELi1ELb1EN4cute5tupleIJNS5_1CILi128EEENS7_ILi64EEENS7_ILi256EEEEEELi256ENS_6half_tEfNS_4arch4Sm80ELb1ELb0ELb0ELb0ELb0ELb0ELb1ELb0EEENS1_21CollectiveEpilogueFwdINS6_IJS8_SA_S9_EEENS6_IJNS7_ILi1EEESI_SI_EEESC_SE_Li256ELb0ELb1ELb0ELb0EEENS1_30DynamicPersistentTileSchedulerILi256ELi256ELb0ELb1ELb0EEEEEEEEEvNT_6ParamsE)
        .other          _ZN7cutlass13device_kernelIN5flash19enable_sm80_to_sm89INS1_16FlashAttnFwdSm80INS1_25CollectiveMainloopFwdSm80ILi8ELi1ELb1EN4cute5tupleIJNS5_1CILi128EEENS7_ILi64EEENS7_ILi256EEEEEELi256ENS_6half_tEfNS_4arch4Sm80ELb1ELb0ELb0ELb0ELb0ELb0ELb1ELb0EEENS1_21CollectiveEpilogueFwdINS6_IJS8_SA_S9_EEENS6_IJNS7_ILi1EEESI_SI_EEESC_SE_Li256ELb0ELb1ELb0ELb0EEENS1_30DynamicPersistentTileSchedulerILi256ELi256ELb0ELb1ELb0EEEEEEEEEvNT_6ParamsE,@"STO_CUDA_ENTRY STV_DEFAULT"
_ZN7cutlass13device_kernelIN5flash19enable_sm80_to_sm89INS1_16FlashAttnFwdSm80INS1_25CollectiveMainloopFwdSm80ILi8ELi1ELb1EN4cute5tupleIJNS5_1CILi128EEENS7_ILi64EEENS7_ILi256EEEEEELi256ENS_6half_tEfNS_4arch4Sm80ELb1ELb0ELb0ELb0ELb0ELb0ELb1ELb0EEENS1_21CollectiveEpilogueFwdINS6_IJS8_SA_S9_EEENS6_IJNS7_ILi1EEESI_SI_EEESC_SE_Li256ELb0ELb1ELb0ELb0EEENS1_30DynamicPersistentTileSchedulerILi256ELi256ELb0ELb1ELb0EEEEEEEEEvNT_6ParamsE:
[----:B------:R-:W-:Y:S01]  /*0000*/  LDC R1, c[0x0][0x37c] ;  /* 0x0000df00ff017b82 */ /* 0x000fe20000000800 */
[----:B------:R-:W-:Y:S05]  /*0010*/  EXIT ;  /* 0x000000000000794d */ /* 0x000fea0003800000 */
.L_x_6:
        /* <DEDUP_REMOVED lines=14> */
.L_x_24:


//--------------------- .text._ZN7cutlass13device_kernelIN5flash19enable_sm80_to_sm89INS1_16FlashAttnFwdSm80INS1_25CollectiveMainloopFwdSm80ILi8ELi1ELb1EN4cute5tupleIJNS5_1CILi128EEENS7_ILi64EEENS7_ILi256EEEEEELi256ENS_6half_tEfNS_4arch4Sm80ELb1ELb0ELb0ELb1ELb0ELb0ELb1ELb0EEENS1_21CollectiveEpilogueFwdINS6_IJS8_SA_S9_EEENS6_IJNS7_ILi1EEESI_SI_EEESC_SE_Li256ELb1ELb1ELb0ELb0EEENS1_19SingleTileSchedulerILb1ELb0ELb1ELi128EEEEEEEEEvNT_6ParamsE --------------------------
	.section	.text._ZN7cutlass13device_kernelIN5flash19enable_sm80_to_sm89INS1_16FlashAttnFwdSm80INS1_25CollectiveMainloopFwdSm80ILi8ELi1ELb1EN4cute5tupleIJNS5_1CILi128EEENS7_ILi64EEENS7_ILi256EEEEEELi256ENS_6half_tEfNS_4arch4Sm80ELb1ELb0ELb0ELb1ELb0ELb0ELb1ELb0EEENS1_21CollectiveEpilogueFwdINS6_IJS8_SA_S9_EEENS6_IJNS7_ILi1EEESI_SI_EEESC_SE_Li256ELb1ELb1ELb0ELb0EEENS1_19SingleTileSchedulerILb1ELb0ELb1ELi128EEEEEEEEEvNT_6ParamsE,"ax",@progbits
	.align	128
.text._ZN7cutlass13device_kernelIN5flash19enable_sm80_to_sm89INS1_16FlashAttnFwdSm80INS1_25CollectiveMainloopFwdSm80ILi8ELi1ELb1EN4cute5tupleIJNS5_1CILi128EEENS7_ILi64EEENS7_ILi256EEEEEELi256ENS_6half_tEfNS_4arch4Sm80ELb1ELb0ELb0ELb1ELb0ELb0ELb1ELb0EEENS1_21CollectiveEpilogueFwdINS6_IJS8_SA_S9_EEENS6_IJNS7_ILi1EEESI_SI_EEESC_SE_Li256ELb1ELb1ELb0ELb0EEENS1_19SingleTileSchedulerILb1ELb0ELb1ELi128EEEEEEEEEvNT_6ParamsE:
        .type           _ZN7cutlass13device_kernelIN5flash19enable_sm80_to_sm89INS1_16FlashAttnFwdSm80INS1_25CollectiveMainloopFwdSm80ILi8ELi1ELb1EN4cute5tupleIJNS5_1CILi128EEENS7_ILi64EEENS7_ILi256EEEEEELi256ENS_6half_tEfNS_4arch4Sm80ELb1ELb0ELb0ELb1ELb0ELb0ELb1ELb0EEENS1_21CollectiveEpilogueFwdINS6_IJS8_SA_S9_EEENS6_IJNS7_ILi1EEESI_SI_EEESC_SE_Li256ELb1ELb1ELb0ELb0EEENS1_19SingleTileSchedulerILb1ELb0ELb1ELi128EEEEEEEEEvNT_6ParamsE,@function
        .size           _ZN7cutlass13device_kernelIN5flash19enable_sm80_to_sm89INS1_16FlashAttnFwdSm80INS1_25CollectiveMainloopFwdSm80ILi8ELi1ELb1EN4cute5tupleIJNS5_1CILi128EEENS7_ILi64EEENS7_ILi256EEEEEELi256ENS_6half_tEfNS_4arch4Sm80ELb1ELb0ELb0ELb1ELb0ELb0ELb1ELb0EEENS1_21CollectiveEpilogueFwdINS6_IJS8_SA_S9_EEENS6_IJNS7_ILi1EEESI_SI_EEESC_SE_Li256ELb1ELb1ELb0ELb0EEENS1_19SingleTileSchedulerILb1ELb0ELb1ELi128EEEEEEEEEvNT_6ParamsE,(.L_x_25 - _ZN7cutlass13device_kernelIN5flash19enable_sm80_to_sm89INS1_16FlashAttnFwdSm80INS1_25CollectiveMainloopFwdSm80ILi8ELi1ELb1EN4cute5tupleIJNS5_1CILi128EEENS7_ILi64EEENS7_ILi256EEEEEELi256ENS_6half_tEfNS_4arch4Sm80ELb1ELb0ELb0ELb1ELb0ELb0ELb1ELb0EEENS1_21CollectiveEpilogueFwdINS6_IJS8_SA_S9_EEENS6_IJNS7_ILi1EEESI_SI_EEESC_SE_Li256ELb1ELb1ELb0ELb0EEENS1_19SingleTileSchedulerILb1ELb0ELb1ELi128EEEEEEEEEvNT_6ParamsE)
        .other          _ZN7cutlass13device_kernelIN5flash19enable_sm80_to_sm89INS1_16FlashAttnFwdSm80INS1_25CollectiveMainloopFwdSm80ILi8ELi1ELb1EN4cute5tupleIJNS5_1CILi128EEENS7_ILi64EEENS7_ILi256EEEEEELi256ENS_6half_tEfNS_4arch4Sm80ELb1ELb0ELb0ELb1ELb0ELb0ELb1ELb0EEENS1_21CollectiveEpilogueFwdINS6_IJS8_SA_S9_EEENS6_IJNS7_ILi1EEESI_SI_EEESC_SE_Li256ELb1ELb1ELb0ELb0EEENS1_19SingleTileSchedulerILb1ELb0ELb1ELi128EEEEEEEEEvNT_6ParamsE,@"STO_CUDA_ENTRY STV_DEFAULT"
_ZN7cutlass13device_kernelIN5flash19enable_sm80_to_sm89INS1_16FlashAttnFwdSm80INS1_25CollectiveMainloopFwdSm80ILi8ELi1ELb1EN4cute5tupleIJNS5_1CILi128EEENS7_ILi64EEENS7_ILi256EEEEEELi256ENS_6half_tEfNS_4arch4Sm80ELb1ELb0ELb0ELb1ELb0ELb0ELb1ELb0EEENS1_21CollectiveEpilogueFwdINS6_IJS8_SA_S9_EEENS6_IJNS7_ILi1EEESI_SI_EEESC_SE_Li256ELb1ELb1ELb0ELb0EEENS1_19SingleTileSchedulerILb1ELb0ELb1ELi128EEEEEEEEEvNT_6ParamsE:
[----:B------:R-:W-:Y:S01]  /*0000*/  LDC R1, c[0x0][0x37c] ;  /* 0x0000df00ff017b82 */ /* 0x000fe20000000800 */
[----:B------:R-:W-:Y:S05]  /*0010*/  EXIT ;  /* 0x000000000000794d */ /* 0x000fea0003800000 */
.L_x_7:
        /* <DEDUP_REMOVED lines=14> */
.L_x_25:


//--------------------- .text._ZN7cutlass13device_kernelIN5flash19enable_sm80_to_sm89INS1_16FlashAttnFwdSm80INS1_25CollectiveMainloopFwdSm80ILi8ELi1ELb0EN4cute5tupleIJNS5_1CILi128EEENS7_ILi32EEENS7_ILi256EEEEEELi256ENS_6half_tEfNS_4arch4Sm80ELb1ELb0ELb0ELb1ELb0ELb1ELb1ELb0EEENS1_21CollectiveEpilogueFwdINS6_IJS8_SA_S9_EEENS6_IJNS7_ILi1EEESI_SI_EEESC_SE_Li256ELb1ELb1ELb0ELb0EEENS1_19SingleTileSchedulerILb1ELb0ELb1ELi128EEEEEEEEEvNT_6ParamsE --------------------------
	.section	.text._ZN7cutlass13device_kernelIN5flash19enable_sm80_to_sm89INS1_16FlashAttnFwdSm80INS1_25CollectiveMainloopFwdSm80ILi8ELi1ELb0EN4cute5tupleIJNS5_1CILi128EEENS7_ILi32EEENS7_ILi256EEEEEELi256ENS_6half_tEfNS_4arch4Sm80ELb1ELb0ELb0ELb1ELb0ELb1ELb1ELb0EEENS1_21CollectiveEpilogueFwdINS6_IJS8_SA_S9_EEENS6_IJNS7_ILi1EEESI_SI_EEESC_SE_Li256ELb1ELb1ELb0ELb0EEENS1_19SingleTileSchedulerILb1ELb0ELb1ELi128EEEEEEEEEvNT_6ParamsE,"ax",@progbits
	.align	128
.text._ZN7cutlass13device_kernelIN5flash19enable_sm80_to_sm89INS1_16FlashAttnFwdSm80INS1_25CollectiveMainloopFwdSm80ILi8ELi1ELb0EN4cute5tupleIJNS5_1CILi128EEENS7_ILi32EEENS7_ILi256EEEEEELi256ENS_6half_tEfNS_4arch4Sm80ELb1ELb0ELb0ELb1ELb0ELb1ELb1ELb0EEENS1_21CollectiveEpilogueFwdINS6_IJS8_SA_S9_EEENS6_IJNS7_ILi1EEESI_SI_EEESC_SE_Li256ELb1ELb1ELb0ELb0EEENS1_19SingleTileSchedulerILb1ELb0ELb1ELi128EEEEEEEEEvNT_6ParamsE:
        .type           _ZN7cutlass13device_kernelIN5flash19enable_sm80_to_sm89INS1_16FlashAttnFwdSm80INS1_25CollectiveMainloopFwdSm80ILi8ELi1ELb0EN4cute5tupleIJNS5_1CILi128EEENS7_ILi32EEENS7_ILi256EEEEEELi256ENS_6half_tEfNS_4arch4Sm80ELb1ELb0ELb0ELb1ELb0ELb1ELb1ELb0EEENS1_21CollectiveEpilogueFwdINS6_IJS8_SA_S9_EEENS6_IJNS7_ILi1EEESI_SI_EEESC_SE_Li256ELb1ELb1ELb0ELb0EEENS1_19SingleTileSchedulerILb1ELb0ELb1ELi128EEEEEEEEEvNT_6ParamsE,@function
        .size           _ZN7cutlass13device_kernelIN5flash19enable_sm80_to_sm89INS1_16FlashAttnFwdSm80INS1_25CollectiveMainloopFwdSm80ILi8ELi1ELb0EN4cute5tupleIJNS5_1CILi128EEENS7_ILi32EEENS7_ILi256EEEEEELi256ENS_6half_tEfNS_4arch4Sm80ELb1ELb0ELb0ELb1ELb0ELb1ELb1ELb0EEENS1_21CollectiveEpilogueFwdINS6_IJS8_SA_S9_EEENS6_IJNS7_ILi1EEESI_SI_EEESC_SE_Li256ELb1ELb1ELb0ELb0EEENS1_19SingleTileSchedulerILb1ELb0ELb1ELi128EEEEEEEEEvNT_6ParamsE,(.L_x_26 - _ZN7cutlass13device_kernelIN5flash19enable_sm80_to_sm89INS1_16FlashAttnFwdSm80INS1_25CollectiveMainloopFwdSm80ILi8ELi1ELb0EN4cute5tupleIJNS5_1CILi128EEENS7_ILi32EEENS7_ILi256EEEEEELi256ENS_6half_tEfNS_4arch4Sm80ELb1ELb0ELb0ELb1ELb0ELb1ELb1ELb0EEENS1_21CollectiveEpilogueFwdINS6_IJS8_SA_S9_EEENS6_IJNS7_ILi1EEESI_SI_EEESC_SE_Li256ELb1ELb1ELb0ELb0EEENS1_19SingleTileSchedulerILb1ELb0ELb1ELi128EEEEEEEEEvNT_6ParamsE)
        .other          _ZN7cutlass13device_kernelIN5flash19enable_sm80_to_sm89INS1_16FlashAttnFwdSm80INS1_25CollectiveMainloopFwdSm80ILi8ELi1ELb0EN4cute5tupleIJNS5_1CILi128EEENS7_ILi32EEENS7_ILi256EEEEEELi256ENS_6half_tEfNS_4arch4Sm80ELb1ELb0ELb0ELb1ELb0ELb1ELb1ELb0EEENS1_21CollectiveEpilogueFwdINS6_IJS8_SA_S9_EEENS6_IJNS7_ILi1EEESI_SI_EEESC_SE_Li256ELb1ELb1ELb0ELb0EEENS1_19SingleTileSchedulerILb1ELb0ELb1ELi128EEEEEEEEEvNT_6ParamsE,@"STO_CUDA_ENTRY STV_DEFAULT"
_ZN7cutlass13device_kernelIN5flash19enable_sm80_to_sm89INS1_16FlashAttnFwdSm80INS1_25CollectiveMainloopFwdSm80ILi8ELi1ELb0EN4cute5tupleIJNS5_1CILi128EEENS7_ILi32EEENS7_ILi256EEEEEELi256ENS_6half_tEfNS_4arch4Sm80ELb1ELb0ELb0ELb1ELb0ELb1ELb1ELb0EEENS1_21CollectiveEpilogueFwdINS6_IJS8_SA_S9_EEENS6_IJNS7_ILi1EEESI_SI_EEESC_SE_Li256ELb1ELb1ELb0ELb0EEENS1_19SingleTileSchedulerILb1ELb0ELb1ELi128EEEEEEEEEvNT_6ParamsE:
[----:B------:R-:W-:Y:S01]  /*0000*/  LDC R1, c[0x0][0x37c] ;  /* 0x0000df00ff017b82 */ /* 0x000fe20000000800 */
[----:B------:R-:W-:Y:S05]  /*0010*/  EXIT ;  /* 0x000000000000794d */ /* 0x000fea0003800000 */
.L_x_8:
        /* <DEDUP_REMOVED lines=14> */
.L_x_26:


//--------------------- .text._ZN7cutlass13device_kernelIN5flash19enable_sm80_to_sm89INS1_16FlashAttnFwdSm80INS1_25CollectiveMainloopFwdSm80ILi8ELi1ELb0EN4cute5tupleIJNS5_1CILi128EEENS7_ILi96EEENS7_ILi256EEEEEELi256ENS_6half_tEfNS_4arch4Sm80ELb0ELb0ELb0ELb0ELb0ELb0ELb1ELb0EEENS1_21CollectiveEpilogueFwdINS6_IJS8_SA_S9_EEENS6_IJNS7_ILi1EEESI_SI_EEESC_SE_Li256ELb0ELb1ELb0ELb0EEENS1_19SingleTileSchedulerILb0ELb0ELb1ELi128EEEEEEEEEvNT_6ParamsE --------------------------
	.section	.text._ZN7cutlass13device_kernelIN5flash19enable_sm80_to_sm89INS1_16FlashAttnFwdSm80INS1_25CollectiveMainloopFwdSm80ILi8ELi1ELb0EN4cute5tupleIJNS5_1CILi128EEENS7_ILi96EEENS7_ILi256EEEEEELi256ENS_6half_tEfNS_4arch4Sm80ELb0ELb0ELb0ELb0ELb0ELb0ELb1ELb0EEENS1_21CollectiveEpilogueFwdINS6_IJS8_SA_S9_EEENS6_IJNS7_ILi1EEESI_SI_EEESC_SE_Li256ELb0ELb1ELb0ELb0EEENS1_19SingleTileSchedulerILb0ELb0ELb1ELi128EEEEEEEEEvNT_6ParamsE,"ax",@progbits
	.align	128
.text._ZN7cutlass13device_kernelIN5flash19enable_sm80_to_sm89INS1_16FlashAttnFwdSm80INS1_25CollectiveMainloopFwdSm80ILi8ELi1ELb0EN4cute5tupleIJNS5_1CILi128EEENS7_ILi96EEENS7_ILi256EEEEEELi256ENS_6half_tEfNS_4arch4Sm80ELb0ELb0ELb0ELb0ELb0ELb0ELb1ELb0EEENS1_21CollectiveEpilogueFwdINS6_IJS8_SA_S9_EEENS6_IJNS7_ILi1EEESI_SI_EEESC_SE_Li256ELb0ELb1ELb0ELb0EEENS1_19SingleTileSchedulerILb0ELb0ELb1ELi128EEEEEEEEEvNT_6ParamsE:
        .type           _ZN7cutlass13device_kernelIN5flash19enable_sm80_to_sm89INS1_16FlashAttnFwdSm80INS1_25CollectiveMainloopFwdSm80ILi8ELi1ELb0EN4cute5tupleIJNS5_1CILi128EEENS7_ILi96EEENS7_ILi256EEEEEELi256ENS_6half_tEfNS_4arch4Sm80ELb0ELb0ELb0ELb0ELb0ELb0ELb1ELb0EEENS1_21CollectiveEpilogueFwdINS6_IJS8_SA_S9_EEENS6_IJNS7_ILi1EEESI_SI_EEESC_SE_Li256ELb0ELb1ELb0ELb0EEENS1_19SingleTileSchedulerILb0ELb0ELb1ELi128EEEEEEEEEvNT_6ParamsE,@function
        .size           _ZN7cutlass13device_kernelIN5flash19enable_sm80_to_sm89INS1_16FlashAttnFwdSm80INS1_25CollectiveMainloopFwdSm80ILi8ELi1ELb0EN4cute5tupleIJNS5_1CILi128EEENS7_ILi96EEENS7_ILi256EEEEEELi256ENS_6half_tEfNS_4arch4Sm80ELb0ELb0ELb0ELb0ELb0ELb0ELb1ELb0EEENS1_21CollectiveEpilogueFwdINS6_IJS8_SA_S9_EEENS6_IJNS7_ILi1EEESI_SI_EEESC_SE_Li256ELb0ELb1ELb0ELb0EEENS1_19SingleTileSchedulerILb0ELb0ELb1ELi128EEEEEEEEEvNT_6ParamsE,(.L_x_27 - _ZN7cutlass13device_kernelIN5flash19enable_sm80_to_sm89INS1_16FlashAttnFwdSm80INS1_25CollectiveMainloopFwdSm80ILi8ELi1ELb0EN4cute5tupleIJNS5_1CILi128EEENS7_ILi96EEENS7_ILi256EEEEEELi256ENS_6half_tEfNS_4arch4Sm80ELb0ELb0ELb0ELb0ELb0ELb0ELb1ELb0EEENS1_21CollectiveEpilogueFwdINS6_IJS8_SA_S9_EEENS6_IJNS7_ILi1EEESI_SI_EEESC_SE_Li256ELb0ELb1ELb0ELb0EEENS1_19SingleTileSchedulerILb0ELb0ELb1ELi128EEEEEEEEEvNT_6ParamsE)
        .other          _ZN7cutlass13device_kernelIN5flash19enable_sm80_to_sm89INS1_16FlashAttnFwdSm80INS1_25CollectiveMainloopFwdSm80ILi8ELi1ELb0EN4cute5tupleIJNS5_1CILi128EEENS7_ILi96EEENS7_ILi256EEEEEELi256ENS_6half_tEfNS_4arch4Sm80ELb0ELb0ELb0ELb0ELb0ELb0ELb1ELb0EEENS1_21CollectiveEpilogueFwdINS6_IJS8_SA_S9_EEENS6_IJNS7_ILi1EEESI_SI_EEESC_SE_Li256ELb0ELb1ELb0ELb0EEENS1_19SingleTileSchedulerILb0ELb0ELb1ELi128EEEEEEEEEvNT_6ParamsE,@"STO_CUDA_ENTRY STV_DEFAULT"
_ZN7cutlass13device_kernelIN5flash19enable_sm80_to_sm89INS1_16FlashAttnFwdSm80INS1_25CollectiveMainloopFwdSm80ILi8ELi1ELb0EN4cute5tupleIJNS5_1CILi128EEENS7_ILi96EEENS7_ILi256EEEEEELi256ENS_6half_tEfNS_4arch4Sm80ELb0ELb0ELb0ELb0ELb0ELb0ELb1ELb0EEENS1_21CollectiveEpilogueFwdINS6_IJS8_SA_S9_EEENS6_IJNS7_ILi1EEESI_SI_EEESC_SE_Li256ELb0ELb1ELb0ELb0EEENS1_19SingleTileSchedulerILb0ELb0ELb1ELi128EEEEEEEEEvNT_6ParamsE:
[----:B------:R-:W-:Y:S01]  /*0000*/  LDC R1, c[0x0][0x37c] ;  /* 0x0000df00ff017b82 */ /* 0x000fe20000000800 */
[----:B------:R-:W-:Y:S05]  /*0010*/  EXIT ;  /* 0x000000000000794d */ /* 0x000fea0003800000 */
.L_x_9:
        /* <DEDUP_REMOVED lines=14> */
.L_x_27:


//--------------------- .text._ZN7cutlass13device_kernelIN5flash19enable_sm80_to_sm89INS1_16FlashAttnFwdSm80INS1_25CollectiveMainloopFwdSm80ILi8ELi1ELb0EN4cute5tupleIJNS5_1CILi128EEENS7_ILi96EEENS7_ILi256EEEEEELi256ENS_6half_tEfNS_4arch4Sm80ELb0ELb0ELb0ELb1ELb0ELb0ELb1ELb0EEENS1_21CollectiveEpilogueFwdINS6_IJS8_SA_S9_EEENS6_IJNS7_ILi1EEESI_SI_EEESC_SE_Li256ELb1ELb1ELb0ELb0EEENS1_19SingleTileSchedulerILb1ELb0ELb1ELi128EEEEEEEEEvNT_6ParamsE --------------------------
	.section	.text._ZN7cutlass13device_kernelIN5flash19enable_sm80_to_sm89INS1_16FlashAttnFwdSm80INS1_25CollectiveMainloopFwdSm80ILi8ELi1ELb0EN4cute5tupleIJNS5_1CILi128EEENS7_ILi96EEENS7_ILi256EEEEEELi256ENS_6half_tEfNS_4arch4Sm80ELb0ELb0ELb0ELb1ELb0ELb0ELb1ELb0EEENS1_21CollectiveEpilogueFwdINS6_IJS8_SA_S9_EEENS6_IJNS7_ILi1EEESI_SI_EEESC_SE_Li256ELb1ELb1ELb0ELb0EEENS1_19SingleTileSchedulerILb1ELb0ELb1ELi128EEEEEEEEEvNT_6ParamsE,"ax",@progbits
	.align	128
.text._ZN7cutlass13device_kernelIN5flash19enable_sm80_to_sm89INS1_16FlashAttnFwdSm80INS1_25CollectiveMainloopFwdSm80ILi8ELi1ELb0EN4cute5tupleIJNS5_1CILi128EEENS7_ILi96EEENS7_ILi256EEEEEELi256ENS_6half_tEfNS_4arch4Sm80ELb0ELb0ELb0ELb1ELb0ELb0ELb1ELb0EEENS1_21CollectiveEpilogueFwdINS6_IJS8_SA_S9_EEENS6_IJNS7_ILi1EEESI_SI_EEESC_SE_Li256ELb1ELb1ELb0ELb0EEENS1_19SingleTileSchedulerILb1ELb0ELb1ELi128EEEEEEEEEvNT_6ParamsE:
        .type           _ZN7cutlass13device_kernelIN5flash19enable_sm80_to_sm89INS1_16FlashAttnFwdSm80INS1_25CollectiveMainloopFwdSm80ILi8ELi1ELb0EN4cute5tupleIJNS5_1CILi128EEENS7_ILi96EEENS7_ILi256EEEEEELi256ENS_6half_tEfNS_4arch4Sm80ELb0ELb0ELb0ELb1ELb0ELb0ELb1ELb0EEENS1_21CollectiveEpilogueFwdINS6_IJS8_SA_S9_EEENS6_IJNS7_ILi1EEESI_SI_EEESC_SE_Li256ELb1ELb1ELb0ELb0EEENS1_19SingleTileSchedulerILb1ELb0ELb1ELi128EEEEEEEEEvNT_6ParamsE,@function
        .size           _ZN7cutlass13device_kernelIN5flash19enable_sm80_to_sm89INS1_16FlashAttnFwdSm80INS1_25CollectiveMainloopFwdSm80ILi8ELi1ELb0EN4cute5tupleIJNS5_1CILi128EEENS7_ILi96EEENS7_ILi256EEEEEELi256ENS_6half_tEfNS_4arch4Sm80ELb0ELb0ELb0ELb1ELb0ELb0ELb1ELb0EEENS1_21CollectiveEpilogueFwdINS6_IJS8_SA_S9_EEENS6_IJNS7_ILi1EEESI_SI_EEESC_SE_Li256ELb1ELb1ELb0ELb0EEENS1_19SingleTileSchedulerILb1ELb0ELb1ELi128EEEEEEEEEvNT_6ParamsE,(.L_x_28 - _ZN7cutlass13device_kernelIN5flash19enable_sm80_to_sm89INS1_16FlashAttnFwdSm80INS1_25CollectiveMainloopFwdSm80ILi8ELi1ELb0EN4cute5tupleIJNS5_1CILi128EEENS7_ILi96EEENS7_ILi256EEEEEELi256ENS_6half_tEfNS_4arch4Sm80ELb0ELb0ELb0ELb1ELb0ELb0ELb1ELb0EEENS1_21CollectiveEpilogueFwdINS6_IJS8_SA_S9_EEENS6_IJNS7_ILi1EEESI_SI_EEESC_SE_Li256ELb1ELb1ELb0ELb0EEENS1_19SingleTileSchedulerILb1ELb0ELb1ELi128EEEEEEEEEvNT_6ParamsE)
        .other          _ZN7cutlass13device_kernelIN5flash19enable_sm80_to_sm89INS1_16FlashAttnFwdSm80INS1_25CollectiveMainloopFwdSm80ILi8ELi1ELb0EN4cute5tupleIJNS5_1CILi128EEENS7_ILi96EEENS7_ILi256EEEEEELi256ENS_6half_tEfNS_4arch4Sm80ELb0ELb0ELb0ELb1ELb0ELb0ELb1ELb0EEENS1_21CollectiveEpilogueFwdINS6_IJS8_SA_S9_EEENS6_IJNS7_ILi1EEESI_SI_EEESC_SE_Li256ELb1ELb1ELb0ELb0EEENS1_19SingleTileSchedulerILb1ELb0ELb1ELi128EEEEEEEEEvNT_6ParamsE,@"STO_CUDA_ENTRY STV_DEFAULT"
_ZN7cutlass13device_kernelIN5flash19enable_sm80_to_sm89INS1_16FlashAttnFwdSm80INS1_25CollectiveMainloopFwdSm80ILi8ELi1ELb0EN4cute5tupleIJNS5_1CILi128EEENS7_ILi96EEENS7_ILi256EEEEEELi256ENS_6half_tEfNS_4arch4Sm80ELb0ELb0ELb0ELb1ELb0ELb0ELb1ELb0EEENS1_21CollectiveEpilogueFwdINS6_IJS8_SA_S9_EEENS6_IJNS7_ILi1EEESI_SI_EEESC_SE_Li256ELb1ELb1ELb0ELb0EEENS1_19SingleTileSchedulerILb1ELb0ELb1ELi128EEEEEEEEEvNT_6ParamsE:
[----:B------:R-:W-:Y:S01]  /*0000*/  LDC R1, c[0x0][0x37c] ;  /* 0x0000df00ff017b82 */ /* 0x000fe20000000800 */
[----:B------:R-:W-:Y:S05]  /*0010*/  EXIT ;  /* 0x000000000000794d */ /* 0x000fea0003800000 */
.L_x_10:
        /* <DEDUP_REMOVED lines=14> */
.L_x_28:


//--------------------- .text._ZN7cutlass13device_kernelIN5flash19enable_sm80_to_sm89INS1_16FlashAttnFwdSm80INS1_25CollectiveMainloopFwdSm80ILi8ELi1ELb0EN4cute5tupleIJNS5_1CILi128EEENS7_ILi48EEENS7_ILi256EEEEEELi256ENS_6half_tEfNS_4arch4Sm80ELb0ELb0ELb0ELb1ELb0ELb1ELb1ELb0EEENS1_21CollectiveEpilogueFwdINS6_IJS8_SA_S9_EEENS6_IJNS7_ILi1EEESI_SI_EEESC_SE_Li256ELb1ELb1ELb0ELb0EEENS1_19SingleTileSchedulerILb1ELb0ELb1ELi128EEEEEEEEEvNT_6ParamsE --------------------------
	.section	.text._ZN7cutlass13device_kernelIN5flash19enable_sm80_to_sm89INS1_16FlashAttnFwdSm80INS1_25CollectiveMainloopFwdSm80ILi8ELi1ELb0EN4cute5tupleIJNS5_1CILi128EEENS7_ILi48EEENS7_ILi256EEEEEELi256ENS_6half_tEfNS_4arch4Sm80ELb0ELb0ELb0ELb1ELb0ELb1ELb1ELb0EEENS1_21CollectiveEpilogueFwdINS6_IJS8_SA_S9_EEENS6_IJNS7_ILi1EEESI_SI_EEESC_SE_Li256ELb1ELb1ELb0ELb0EEENS1_19SingleTileSchedulerILb1ELb0ELb1ELi128EEEEEEEEEvNT_6ParamsE,"ax",@progbits
	.align	128
.text._ZN7cutlass13device_kernelIN5flash19enable_sm80_to_sm89INS1_16FlashAttnFwdSm80INS1_25CollectiveMainloopFwdSm80ILi8ELi1ELb0EN4cute5tupleIJNS5_1CILi128EEENS7_ILi48EEENS7_ILi256EEEEEELi256ENS_6half_tEfNS_4arch4Sm80ELb0ELb0ELb0ELb1ELb0ELb1ELb1ELb0EEENS1_21CollectiveEpilogueFwdINS6_IJS8_SA_S9_EEENS6_IJNS7_ILi1EEESI_SI_EEESC_SE_Li256ELb1ELb1ELb0ELb0EEENS1_19SingleTileSchedulerILb1ELb0ELb1ELi128EEEEEEEEEvNT_6ParamsE:
        .type           _ZN7cutlass13device_kernelIN5flash19enable_sm80_to_sm89INS1_16FlashAttnFwdSm80INS1_25CollectiveMainloopFwdSm80ILi8ELi1ELb0EN4cute5tupleIJNS5_1CILi128EEENS7_ILi48EEENS7_ILi256EEEEEELi256ENS_6half_tEfNS_4arch4Sm80ELb0ELb0ELb0ELb1ELb0ELb1ELb1ELb0EEENS1_21CollectiveEpilogueFwdINS6_IJS8_SA_S9_EEENS6_IJNS7_ILi1EEESI_SI_EEESC_SE_Li256ELb1ELb1ELb0ELb0EEENS1_19SingleTileSchedulerILb1ELb0ELb1ELi128EEEEEEEEEvNT_6ParamsE,@function
        .size           _ZN7cutlass13device_kernelIN5flash19enable_sm80_to_sm89INS1_16FlashAttnFwdSm80INS1_25CollectiveMainloopFwdSm80ILi8ELi1ELb0EN4cute5tupleIJNS5_1CILi128EEENS7_ILi48EEENS7_ILi256EEEEEELi256ENS_6half_tEfNS_4arch4Sm80ELb0ELb0ELb0ELb1ELb0ELb1ELb1ELb0EEENS1_21CollectiveEpilogueFwdINS6_IJS8_SA_S9_EEENS6_IJNS7_ILi1EEESI_SI_EEESC_SE_Li256ELb1ELb1ELb0ELb0EEENS1_19SingleTileSchedulerILb1ELb0ELb1ELi128EEEEEEEEEvNT_6ParamsE,(.L_x_29 - _ZN7cutlass13device_kernelIN5flash19enable_sm80_to_sm89INS1_16FlashAttnFwdSm80INS1_25CollectiveMainloopFwdSm80ILi8ELi1ELb0EN4cute5tupleIJNS5_1CILi128EEENS7_ILi48EEENS7_ILi256EEEEEELi256ENS_6half_tEfNS_4arch4Sm80ELb0ELb0ELb0ELb1ELb0ELb1ELb1ELb0EEENS1_21CollectiveEpilogueFwdINS6_IJS8_SA_S9_EEENS6_IJNS7_ILi1EEESI_SI_EEESC_SE_Li256ELb1ELb1ELb0ELb0EEENS1_19SingleTileSchedulerILb1ELb0ELb1ELi128EEEEEEEEEvNT_6ParamsE)
        .other          _ZN7cutlass13device_kernelIN5flash19enable_sm80_to_sm89INS1_16FlashAttnFwdSm80INS1_25CollectiveMainloopFwdSm80ILi8ELi1ELb0EN4cute5tupleIJNS5_1CILi128EEENS7_ILi48EEENS7_ILi256EEEEEELi256ENS_6half_tEfNS_4arch4Sm80ELb0ELb0ELb0ELb1ELb0ELb1ELb1ELb0EEENS1_21CollectiveEpilogueFwdINS6_IJS8_SA_S9_EEENS6_IJNS7_ILi1EEESI_SI_EEESC_SE_Li256ELb1ELb1ELb0ELb0EEENS1_19SingleTileSchedulerILb1ELb0ELb1ELi128EEEEEEEEEvNT_6ParamsE,@"STO_CUDA_ENTRY STV_DEFAULT"
_ZN7cutlass13device_kernelIN5flash19enable_sm80_to_sm89INS1_16FlashAttnFwdSm80INS1_25CollectiveMainloopFwdSm80ILi8ELi1ELb0EN4cute5tupleIJNS5_1CILi128EEENS7_ILi48EEENS7_ILi256EEEEEELi256ENS_6half_tEfNS_4arch4Sm80ELb0ELb0ELb0ELb1ELb0ELb1ELb1ELb0EEENS1_21CollectiveEpilogueFwdINS6_IJS8_SA_S9_EEENS6_IJNS7_ILi1EEESI_SI_EEESC_SE_Li256ELb1ELb1ELb0ELb0EEENS1_19SingleTileSchedulerILb1ELb0ELb1ELi128EEEEEEEEEvNT_6ParamsE:
[----:B------:R-:W-:Y:S01]  /*0000*/  LDC R1, c[0x0][0x37c] ;  /* 0x0000df00ff017b82 */ /* 0x000fe20000000800 */
[----:B------:R-:W-:Y:S05]  /*0010*/  EXIT ;  /* 0x000000000000794d */ /* 0x000fea0003800000 */
.L_x_11:
        /* <DEDUP_REMOVED lines=14> */
.L_x_29:


//--------------------- .text._ZN7cutlass13device_kernelIN5flash19enable_sm80_to_sm89INS1_16FlashAttnFwdSm80INS1_25CollectiveMainloopFwdSm80ILi8ELi1ELb0EN4cute5tupleIJNS5_1CILi128EEENS7_ILi64EEENS7_ILi256EEEEEELi256ENS_6half_tEfNS_4arch4Sm80ELb0ELb1ELb0ELb0ELb0ELb0ELb1ELb0EEENS1_21CollectiveEpilogueFwdINS6_IJS8_SA_S9_EEENS6_IJNS7_ILi1EEESI_SI_EEESC_SE_Li256ELb0ELb1ELb0ELb0EEENS1_19SingleTileSchedulerILb0ELb0ELb1ELi128EEEEEEEEEvNT_6ParamsE --------------------------
	.section	.text._ZN7cutlass13device_kernelIN5flash19enable_sm80_to_sm89INS1_16FlashAttnFwdSm80INS1_25CollectiveMainloopFwdSm80ILi8ELi1ELb0EN4cute5tupleIJNS5_1CILi128EEENS7_ILi64EEENS7_ILi256EEEEEELi256ENS_6half_tEfNS_4arch4Sm80ELb0ELb1ELb0ELb0ELb0ELb0ELb1ELb0EEENS1_21CollectiveEpilogueFwdINS6_IJS8_SA_S9_EEENS6_IJNS7_ILi1EEESI_SI_EEESC_SE_Li256ELb0ELb1ELb0ELb0EEENS1_19SingleTileSchedulerILb0ELb0ELb1ELi128EEEEEEEEEvNT_6ParamsE,"ax",@progbits
	.align	128
.text._ZN7cutlass13device_kernelIN5flash19enable_sm80_to_sm89INS1_16FlashAttnFwdSm80INS1_25CollectiveMainloopFwdSm80ILi8ELi1ELb0EN4cute5tupleIJNS5_1CILi128EEENS7_ILi64EEENS7_ILi256EEEEEELi256ENS_6half_tEfNS_4arch4Sm80ELb0ELb1ELb0ELb0ELb0ELb0ELb1ELb0EEENS1_21CollectiveEpilogueFwdINS6_IJS8_SA_S9_EEENS6_IJNS7_ILi1EEESI_SI_EEESC_SE_Li256ELb0ELb1ELb0ELb0EEENS1_19SingleTileSchedulerILb0ELb0ELb1ELi128EEEEEEEEEvNT_6ParamsE:
        .type           _ZN7cutlass13device_kernelIN5flash19enable_sm80_to_sm89INS1_16FlashAttnFwdSm80INS1_25CollectiveMainloopFwdSm80ILi8ELi1ELb0EN4cute5tupleIJNS5_1CILi128EEENS7_ILi64EEENS7_ILi256EEEEEELi256ENS_6half_tEfNS_4arch4Sm80ELb0ELb1ELb0ELb0ELb0ELb0ELb1ELb0EEENS1_21CollectiveEpilogueFwdINS6_IJS8_SA_S9_EEENS6_IJNS7_ILi1EEESI_SI_EEESC_SE_Li256ELb0ELb1ELb0ELb0EEENS1_19SingleTileSchedulerILb0ELb0ELb1ELi128EEEEEEEEEvNT_6ParamsE,@function
        .size           _ZN7cutlass13device_kernelIN5flash19enable_sm80_to_sm89INS1_16FlashAttnFwdSm80INS1_25CollectiveMainloopFwdSm80ILi8ELi1ELb0EN4cute5tupleIJNS5_1CILi128EEENS7_ILi64EEENS7_ILi256EEEEEELi256ENS_6half_tEfNS_4arch4Sm80ELb0ELb1ELb0ELb0ELb0ELb0ELb1ELb0EEENS1_21CollectiveEpilogueFwdINS6_IJS8_SA_S9_EEENS6_IJNS7_ILi1EEESI_SI_EEESC_SE_Li256ELb0ELb1ELb0ELb0EEENS1_19SingleTileSchedulerILb0ELb0ELb1ELi128EEEEEEEEEvNT_6ParamsE,(.L_x_30 - _ZN7cutlass13device_kernelIN5flash19enable_sm80_to_sm89INS1_16FlashAttnFwdSm80INS1_25CollectiveMainloopFwdSm80ILi8ELi1ELb0EN4cute5tupleIJNS5_1CILi128EEENS7_ILi64EEENS7_ILi256EEEEEELi256ENS_6half_tEfNS_4arch4Sm80ELb0ELb1ELb0ELb0ELb0ELb0ELb1ELb0EEENS1_21CollectiveEpilogueFwdINS6_IJS8_SA_S9_EEENS6_IJNS7_ILi1EEESI_SI_EEESC_SE_Li256ELb0ELb1ELb0ELb0EEENS1_19SingleTileSchedulerILb0ELb0ELb1ELi128EEEEEEEEEvNT_6ParamsE)
        .other          _ZN7cutlass13device_kernelIN5flash19enable_sm80_to_sm89INS1_16FlashAttnFwdSm80INS1_25CollectiveMainloopFwdSm80ILi8ELi1ELb0EN4cute5tupleIJNS5_1CILi128EEENS7_ILi64EEENS7_ILi256EEEEEELi256ENS_6half_tEfNS_4arch4Sm80ELb0ELb1ELb0ELb0ELb0ELb0ELb1ELb0EEENS1_21CollectiveEpilogueFwdINS6_IJS8_SA_S9_EEENS6_IJNS7_ILi1EEESI_SI_EEESC_SE_Li256ELb0ELb1ELb0ELb0EEENS1_19SingleTileSchedulerILb0ELb0ELb1ELi128EEEEEEEEEvNT_6ParamsE,@"STO_CUDA_ENTRY STV_DEFAULT"
_ZN7cutlass13device_kernelIN5flash19enable_sm80_to_sm89INS1_16FlashAttnFwdSm80INS1_25CollectiveMainloopFwdSm80ILi8ELi1ELb0EN4cute5tupleIJNS5_1CILi128EEENS7_ILi64EEENS7_ILi256EEEEEELi256ENS_6half_tEfNS_4arch4Sm80ELb0ELb1ELb0ELb0ELb0ELb0ELb1ELb0EEENS1_21CollectiveEpilogueFwdINS6_IJS8_SA_S9_EEENS6_IJNS7_ILi1EEESI_SI_EEESC_SE_Li256ELb0ELb1ELb0ELb0EEENS1_19SingleTileSchedulerILb0ELb0ELb1ELi128EEEEEEEEEvNT_6ParamsE:
[----:B------:R-:W-:Y:S01]  /*0000*/  LDC R1, c[0x0][0x37c] ;  /* 0x0000df00ff017b82 */ /* 0x000fe20000000800 */
[----:B------:R-:W-:Y:S05]  /*0010*/  EXIT ;  /* 0x000000000000794d */ /* 0x000fea0003800000 */
.L_x_12:
        /* <DEDUP_REMOVED lines=14> */
.L_x_30:


//--------------------- .text._ZN7cutlass13device_kernelIN5flash19enable_sm80_to_sm89INS1_16FlashAttnFwdSm80INS1_25CollectiveMainloopFwdSm80ILi8ELi1ELb0EN4cute5tupleIJNS5_1CILi128EEENS7_ILi64EEENS7_ILi256EEEEEELi256ENS_6half_tEfNS_4arch4Sm80ELb0ELb1ELb0ELb1ELb0ELb0ELb1ELb0EEENS1_21CollectiveEpilogueFwdINS6_IJS8_SA_S9_EEENS6_IJNS7_ILi1EEESI_SI_EEESC_SE_Li256ELb1ELb1ELb0ELb0EEENS1_19SingleTileSchedulerILb1ELb0ELb1ELi128EEEEEEEEEvNT_6ParamsE --------------------------
	.section	.text._ZN7cutlass13device_kernelIN5flash19enable_sm80_to_sm89INS1_16FlashAttnFwdSm80INS1_25CollectiveMainloopFwdSm80ILi8ELi1ELb0EN4cute5tupleIJNS5_1CILi128EEENS7_ILi64EEENS7_ILi256EEEEEELi256ENS_6half_tEfNS_4arch4Sm80ELb0ELb1ELb0ELb1ELb0ELb0ELb1ELb0EEENS1_21CollectiveEpilogueFwdINS6_IJS8_SA_S9_EEENS6_IJNS7_ILi1EEESI_SI_EEESC_SE_Li256ELb1ELb1ELb0ELb0EEENS1_19SingleTileSchedulerILb1ELb0ELb1ELi128EEEEEEEEEvNT_6ParamsE,"ax",@progbits
	.align	128
.text._ZN7cutlass13device_kernelIN5flash19enable_sm80_to_sm89INS1_16FlashAttnFwdSm80INS1_25CollectiveMainloopFwdSm80ILi8ELi1ELb0EN4cute5tupleIJNS5_1CILi128EEENS7_ILi64EEENS7_ILi256EEEEEELi256ENS_6half_tEfNS_4arch4Sm80ELb0ELb1ELb0ELb1ELb0ELb0ELb1ELb0EEENS1_21CollectiveEpilogueFwdINS6_IJS8_SA_S9_EEENS6_IJNS7_ILi1EEESI_SI_EEESC_SE_Li256ELb1ELb1ELb0ELb0EEENS1_19SingleTileSchedulerILb1ELb0ELb1ELi128EEEEEEEEEvNT_6ParamsE:
        .type           _ZN7cutlass13device_kernelIN5flash19enable_sm80_to_sm89INS1_16FlashAttnFwdSm80INS1_25CollectiveMainloopFwdSm80ILi8ELi1ELb0EN4cute5tupleIJNS5_1CILi128EEENS7_ILi64EEENS7_ILi256EEEEEELi256ENS_6half_tEfNS_4arch4Sm80ELb0ELb1ELb0ELb1ELb0ELb0ELb1ELb0EEENS1_21CollectiveEpilogueFwdINS6_IJS8_SA_S9_EEENS6_IJNS7_ILi1EEESI_SI_EEESC_SE_Li256ELb1ELb1ELb0ELb0EEENS1_19SingleTileSchedulerILb1ELb0ELb1ELi128EEEEEEEEEvNT_6ParamsE,@function
        .size           _ZN7cutlass13device_kernelIN5flash19enable_sm80_to_sm89INS1_16FlashAttnFwdSm80INS1_25CollectiveMainloopFwdSm80ILi8ELi1ELb0EN4cute5tupleIJNS5_1CILi128EEENS7_ILi64EEENS7_ILi256EEEEEELi256ENS_6half_tEfNS_4arch4Sm80ELb0ELb1ELb0ELb1ELb0ELb0ELb1ELb0EEENS1_21CollectiveEpilogueFwdINS6_IJS8_SA_S9_EEENS6_IJNS7_ILi1EEESI_SI_EEESC_SE_Li256ELb1ELb1ELb0ELb0EEENS1_19SingleTileSchedulerILb1ELb0ELb1ELi128EEEEEEEEEvNT_6ParamsE,(.L_x_31 - _ZN7cutlass13device_kernelIN5flash19enable_sm80_to_sm89INS1_16FlashAttnFwdSm80INS1_25CollectiveMainloopFwdSm80ILi8ELi1ELb0EN4cute5tupleIJNS5_1CILi128EEENS7_ILi64EEENS7_ILi256EEEEEELi256ENS_6half_tEfNS_4arch4Sm80ELb0ELb1ELb0ELb1ELb0ELb0ELb1ELb0EEENS1_21CollectiveEpilogueFwdINS6_IJS8_SA_S9_EEENS6_IJNS7_ILi1EEESI_SI_EEESC_SE_Li256ELb1ELb1ELb0ELb0EEENS1_19SingleTileSchedulerILb1ELb0ELb1ELi128EEEEEEEEEvNT_6ParamsE)
        .other          _ZN7cutlass13device_kernelIN5flash19enable_sm80_to_sm89INS1_16FlashAttnFwdSm80INS1_25CollectiveMainloopFwdSm80ILi8ELi1ELb0EN4cute5tupleIJNS5_1CILi128EEENS7_ILi64EEENS7_ILi256EEEEEELi256ENS_6half_tEfNS_4arch4Sm80ELb0ELb1ELb0ELb1ELb0ELb0ELb1ELb0EEENS1_21CollectiveEpilogueFwdINS6_IJS8_SA_S9_EEENS6_IJNS7_ILi1EEESI_SI_EEESC_SE_Li256ELb1ELb1ELb0ELb0EEENS1_19SingleTileSchedulerILb1ELb0ELb1ELi128EEEEEEEEEvNT_6ParamsE,@"STO_CUDA_ENTRY STV_DEFAULT"
_ZN7cutlass13device_kernelIN5flash19enable_sm80_to_sm89INS1_16FlashAttnFwdSm80INS1_25CollectiveMainloopFwdSm80ILi8ELi1ELb0EN4cute5tupleIJNS5_1CILi128EEENS7_ILi64EEENS7_ILi256EEEEEELi256ENS_6half_tEfNS_4arch4Sm80ELb0ELb1ELb0ELb1ELb0ELb0ELb1ELb0EEENS1_21CollectiveEpilogueFwdINS6_IJS8_SA_S9_EEENS6_IJNS7_ILi1EEESI_SI_EEESC_SE_Li256ELb1ELb1ELb0ELb0EEENS1_19SingleTileSchedulerILb1ELb0ELb1ELi128EEEEEEEEEvNT_6ParamsE:
[----:B------:R-:W-:Y:S01]  /*0000*/  LDC R1, c[0x0][0x37c] ;  /* 0x0000df00ff017b82 */ /* 0x000fe20000000800 */
[----:B------:R-:W-:Y:S05]  /*0010*/  EXIT ;  /* 0x000000000000794d */ /* 0x000fea0003800000 */
.L_x_13:
        /* <DEDUP_REMOVED lines=14> */
.L_x_31:


//--------------------- .text._ZN7cutlass13device_kernelIN5flash19enable_sm80_to_sm89INS1_16FlashAttnFwdSm80INS1_25CollectiveMainloopFwdSm80ILi8ELi1ELb0EN4cute5tupleIJNS5_1CILi128EEENS7_ILi48EEENS7_ILi256EEEEEELi256ENS_6half_tEfNS_4arch4Sm80ELb0ELb1ELb0ELb1ELb0ELb1ELb1ELb0EEENS1_21CollectiveEpilogueFwdINS6_IJS8_SA_S9_EEENS6_IJNS7_ILi1EEESI_SI_EEESC_SE_Li256ELb1ELb1ELb0ELb0EEENS1_19SingleTileSchedulerILb1ELb0ELb1ELi128EEEEEEEEEvNT_6ParamsE --------------------------
	.section	.text._ZN7cutlass13device_kernelIN5flash19enable_sm80_to_sm89INS1_16FlashAttnFwdSm80INS1_25CollectiveMainloopFwdSm80ILi8ELi1ELb0EN4cute5tupleIJNS5_1CILi128EEENS7_ILi48EEENS7_ILi256EEEEEELi256ENS_6half_tEfNS_4arch4Sm80ELb0ELb1ELb0ELb1ELb0ELb1ELb1ELb0EEENS1_21CollectiveEpilogueFwdINS6_IJS8_SA_S9_EEENS6_IJNS7_ILi1EEESI_SI_EEESC_SE_Li256ELb1ELb1ELb0ELb0EEENS1_19SingleTileSchedulerILb1ELb0ELb1ELi128EEEEEEEEEvNT_6ParamsE,"ax",@progbits
	.align	128
.text._ZN7cutlass13device_kernelIN5flash19enable_sm80_to_sm89INS1_16FlashAttnFwdSm80INS1_25CollectiveMainloopFwdSm80ILi8ELi1ELb0EN4cute5tupleIJNS5_1CILi128EEENS7_ILi48EEENS7_ILi256EEEEEELi256ENS_6half_tEfNS_4arch4Sm80ELb0ELb1ELb0ELb1ELb0ELb1ELb1ELb0EEENS1_21CollectiveEpilogueFwdINS6_IJS8_SA_S9_EEENS6_IJNS7_ILi1EEESI_SI_EEESC_SE_Li256ELb1ELb1ELb0ELb0EEENS1_19SingleTileSchedulerILb1ELb0ELb1ELi128EEEEEEEEEvNT_6ParamsE:
        .type           _ZN7cutlass13device_kernelIN5flash19enable_sm80_to_sm89INS1_16FlashAttnFwdSm80INS1_25CollectiveMainloopFwdSm80ILi8ELi1ELb0EN4cute5tupleIJNS5_1CILi128EEENS7_ILi48EEENS7_ILi256EEEEEELi256ENS_6half_tEfNS_4arch4Sm80ELb0ELb1ELb0ELb1ELb0ELb1ELb1ELb0EEENS1_21CollectiveEpilogueFwdINS6_IJS8_SA_S9_EEENS6_IJNS7_ILi1EEESI_SI_EEESC_SE_Li256ELb1ELb1ELb0ELb0EEENS1_19SingleTileSchedulerILb1ELb0ELb1ELi128EEEEEEEEEvNT_6ParamsE,@function
        .size           _ZN7cutlass13device_kernelIN5flash19enable_sm80_to_sm89INS1_16FlashAttnFwdSm80INS1_25CollectiveMainloopFwdSm80ILi8ELi1ELb0EN4cute5tupleIJNS5_1CILi128EEENS7_ILi48EEENS7_ILi256EEEEEELi256ENS_6half_tEfNS_4arch4Sm80ELb0ELb1ELb0ELb1ELb0ELb1ELb1ELb0EEENS1_21CollectiveEpilogueFwdINS6_IJS8_SA_S9_EEENS6_IJNS7_ILi1EEESI_SI_EEESC_SE_Li256ELb1ELb1ELb0ELb0EEENS1_19SingleTileSchedulerILb1ELb0ELb1ELi128EEEEEEEEEvNT_6ParamsE,(.L_x_32 - _ZN7cutlass13device_kernelIN5flash19enable_sm80_to_sm89INS1_16FlashAttnFwdSm80INS1_25CollectiveMainloopFwdSm80ILi8ELi1ELb0EN4cute5tupleIJNS5_1CILi128EEENS7_ILi48EEENS7_ILi256EEEEEELi256ENS_6half_tEfNS_4arch4Sm80ELb0ELb1ELb0ELb1ELb0ELb1ELb1ELb0EEENS1_21CollectiveEpilogueFwdINS6_IJS8_SA_S9_EEENS6_IJNS7_ILi1EEESI_SI_EEESC_SE_Li256ELb1ELb1ELb0ELb0EEENS1_19SingleTileSchedulerILb1ELb0ELb1ELi128EEEEEEEEEvNT_6ParamsE)
        .other          _ZN7cutlass13device_kernelIN5flash19enable_sm80_to_sm89INS1_16FlashAttnFwdSm80INS1_25CollectiveMainloopFwdSm80ILi8ELi1ELb0EN4cute5tupleIJNS5_1CILi128EEENS7_ILi48EEENS7_ILi256EEEEEELi256ENS_6half_tEfNS_4arch4Sm80ELb0ELb1ELb0ELb1ELb0ELb1ELb1ELb0EEENS1_21CollectiveEpilogueFwdINS6_IJS8_SA_S9_EEENS6_IJNS7_ILi1EEESI_SI_EEESC_SE_Li256ELb1ELb1ELb0ELb0EEENS1_19SingleTileSchedulerILb1ELb0ELb1ELi128EEEEEEEEEvNT_6ParamsE,@"STO_CUDA_ENTRY STV_DEFAULT"
_ZN7cutlass13device_kernelIN5flash19enable_sm80_to_sm89INS1_16FlashAttnFwdSm80INS1_25CollectiveMainloopFwdSm80ILi8ELi1ELb0EN4cute5tupleIJNS5_1CILi128EEENS7_ILi48EEENS7_ILi256EEEEEELi256ENS_6half_tEfNS_4arch4Sm80ELb0ELb1ELb0ELb1ELb0ELb1ELb1ELb0EEENS1_21CollectiveEpilogueFwdINS6_IJS8_SA_S9_EEENS6_IJNS7_ILi1EEESI_SI_EEESC_SE_Li256ELb1ELb1ELb0ELb0EEENS1_19SingleTileSchedulerILb1ELb0ELb1ELi128EEEEEEEEEvNT_6ParamsE:
[----:B------:R-:W-:Y:S01]  /*0000*/  LDC R1, c[0x0][0x37c] ;  /* 0x0000df00ff017b82 */ /* 0x000fe20000000800 */
[----:B------:R-:W-:Y:S05]  /*0010*/  EXIT ;  /* 0x000000000000794d */ /* 0x000fea0003800000 */
.L_x_14:
        /* <DEDUP_REMOVED lines=14> */
.L_x_32:


//--------------------- .text._ZN7cutlass13device_kernelIN5flash19enable_sm80_to_sm89INS1_16FlashAttnFwdSm80INS1_25CollectiveMainloopFwdSm80ILi8ELi1ELb0EN4cute5tupleIJNS5_1CILi128EEENS7_ILi96EEENS7_ILi256EEEEEELi256ENS_6half_tEfNS_4arch4Sm80ELb1ELb0ELb0ELb0ELb0ELb0ELb1ELb0EEENS1_21CollectiveEpilogueFwdINS6_IJS8_SA_S9_EEENS6_IJNS7_ILi1EEESI_SI_EEESC_SE_Li256ELb0ELb1ELb0ELb0EEENS1_30DynamicPersistentTileSchedulerILi256ELi256ELb0ELb1ELb0EEEEEEEEEvNT_6ParamsE --------------------------
	.section	.text._ZN7cutlass13device_kernelIN5flash19enable_sm80_to_sm89INS1_16FlashAttnFwdSm80INS1_25CollectiveMainloopFwdSm80ILi8ELi1ELb0EN4cute5tupleIJNS5_1CILi128EEENS7_ILi96EEENS7_ILi256EEEEEELi256ENS_6half_tEfNS_4arch4Sm80ELb1ELb0ELb0ELb0ELb0ELb0ELb1ELb0EEENS1_21CollectiveEpilogueFwdINS6_IJS8_SA_S9_EEENS6_IJNS7_ILi1EEESI_SI_EEESC_SE_Li256ELb0ELb1ELb0ELb0EEENS1_30DynamicPersistentTileSchedulerILi256ELi256ELb0ELb1ELb0EEEEEEEEEvNT_6ParamsE,"ax",@progbits
	.align	128
.text._ZN7cutlass13device_kernelIN5flash19enable_sm80_to_sm89INS1_16FlashAttnFwdSm80INS1_25CollectiveMainloopFwdSm80ILi8ELi1ELb0EN4cute5tupleIJNS5_1CILi128EEENS7_ILi96EEENS7_ILi256EEEEEELi256ENS_6half_tEfNS_4arch4Sm80ELb1ELb0ELb0ELb0ELb0ELb0ELb1ELb0EEENS1_21CollectiveEpilogueFwdINS6_IJS8_SA_S9_EEENS6_IJNS7_ILi1EEESI_SI_EEESC_SE_Li256ELb0ELb1ELb0ELb0EEENS1_30DynamicPersistentTileSchedulerILi256ELi256ELb0ELb1ELb0EEEEEEEEEvNT_6ParamsE:
        .type           _ZN7cutlass13device_kernelIN5flash19enable_sm80_to_sm89INS1_16FlashAttnFwdSm80INS1_25CollectiveMainloopFwdSm80ILi8ELi1ELb0EN4cute5tupleIJNS5_1CILi128EEENS7_ILi96EEENS7_ILi256EEEEEELi256ENS_6half_tEfNS_4arch4Sm80ELb1ELb0ELb0ELb0ELb0ELb0ELb1ELb0EEENS1_21CollectiveEpilogueFwdINS6_IJS8_SA_S9_EEENS6_IJNS7_ILi1EEESI_SI_EEESC_SE_Li256ELb0ELb1ELb0ELb0EEENS1_30DynamicPersistentTileSchedulerILi256ELi256ELb0ELb1ELb0EEEEEEEEEvNT_6ParamsE,@function
        .size           _ZN7cutlass13device_kernelIN5flash19enable_sm80_to_sm89INS1_16FlashAttnFwdSm80INS1_25CollectiveMainloopFwdSm80ILi8ELi1ELb0EN4cute5tupleIJNS5_1CILi128EEENS7_ILi96EEENS7_ILi256EEEEEELi256ENS_6half_tEfNS_4arch4Sm80ELb1ELb0ELb0ELb0ELb0ELb0ELb1ELb0EEENS1_21CollectiveEpilogueFwdINS6_IJS8_SA_S9_EEENS6_IJNS7_ILi1EEESI_SI_EEESC_SE_Li256ELb0ELb1ELb0ELb0EEENS1_30DynamicPersistentTileSchedulerILi256ELi256ELb0ELb1ELb0EEEEEEEEEvNT_6ParamsE,(.L_x_33 - _ZN7cutlass13device_kernelIN5flash19enable_sm80_to_sm89INS1_16FlashAttnFwdSm80INS1_25CollectiveMainloopFwdSm80ILi8ELi1ELb0EN4cute5tupleIJNS5_1CILi128EEENS7_ILi96EEENS7_ILi256EEEEEELi256ENS_6half_tEfNS_4arch4Sm80ELb1ELb0ELb0ELb0ELb0ELb0ELb1ELb0EEENS1_21CollectiveEpilogueFwdINS6_IJS8_SA_S9_EEENS6_IJNS7_ILi1EEESI_SI_EEESC_SE_Li256ELb0ELb1ELb0ELb0EEENS1_30DynamicPersistentTileSchedulerILi256ELi256ELb0ELb1ELb0EEEEEEEEEvNT_6ParamsE)
        .other          _ZN7cutlass13device_kernelIN5flash19enable_sm80_to_sm89INS1_16FlashAttnFwdSm80INS1_25CollectiveMainloopFwdSm80ILi8ELi1ELb0EN4cute5tupleIJNS5_1CILi128EEENS7_ILi96EEENS7_ILi256EEEEEELi256ENS_6half_tEfNS_4arch4Sm80ELb1ELb0ELb0ELb0ELb0ELb0ELb1ELb0EEENS1_21CollectiveEpilogueFwdINS6_IJS8_SA_S9_EEENS6_IJNS7_ILi1EEESI_SI_EEESC_SE_Li256ELb0ELb1ELb0ELb0EEENS1_30DynamicPersistentTileSchedulerILi256ELi256ELb0ELb1ELb0EEEEEEEEEvNT_6ParamsE,@"STO_CUDA_ENTRY STV_DEFAULT"
_ZN7cutlass13device_kernelIN5flash19enable_sm80_to_sm89INS1_16FlashAttnFwdSm80INS1_25CollectiveMainloopFwdSm80ILi8ELi1ELb0EN4cute5tupleIJNS5_1CILi128EEENS7_ILi96EEENS7_ILi256EEEEEELi256ENS_6half_tEfNS_4arch4Sm80ELb1ELb0ELb0ELb0ELb0ELb0ELb1ELb0EEENS1_21CollectiveEpilogueFwdINS6_IJS8_SA_S9_EEENS6_IJNS7_ILi1EEESI_SI_EEESC_SE_Li256ELb0ELb1ELb0ELb0EEENS1_30DynamicPersistentTileSchedulerILi256ELi256ELb0ELb1ELb0EEEEEEEEEvNT_6ParamsE:
[----:B------:R-:W-:Y:S01]  /*0000*/  LDC R1, c[0x0][0x37c] ;  /* 0x0000df00ff017b82 */ /* 0x000fe20000000800 */
[----:B------:R-:W-:Y:S05]  /*0010*/  EXIT ;  /* 0x000000000000794d */ /* 0x000fea0003800000 */
.L_x_15:
        /* <DEDUP_REMOVED lines=14> */
.L_x_33:


//--------------------- .text._ZN7cutlass13device_kernelIN5flash19enable_sm80_to_sm89INS1_16FlashAttnFwdSm80INS1_25CollectiveMainloopFwdSm80ILi8ELi1ELb0EN4cute5tupleIJNS5_1CILi128EEENS7_ILi96EEENS7_ILi256EEEEEELi256ENS_6half_tEfNS_4arch4Sm80ELb1ELb0ELb0ELb1ELb0ELb0ELb1ELb0EEENS1_21CollectiveEpilogueFwdINS6_IJS8_SA_S9_EEENS6_IJNS7_ILi1EEESI_SI_EEESC_SE_Li256ELb1ELb1ELb0ELb0EEENS1_19SingleTileSchedulerILb1ELb0ELb1ELi128EEEEEEEEEvNT_6ParamsE --------------------------
	.section	.text._ZN7cutlass13device_kernelIN5flash19enable_sm80_to_sm89INS1_16FlashAttnFwdSm80INS1_25CollectiveMainloopFwdSm80ILi8ELi1ELb0EN4cute5tupleIJNS5_1CILi128EEENS7_ILi96EEENS7_ILi256EEEEEELi256ENS_6half_tEfNS_4arch4Sm80ELb1ELb0ELb0ELb1ELb0ELb0ELb1ELb0EEENS1_21CollectiveEpilogueFwdINS6_IJS8_SA_S9_EEENS6_IJNS7_ILi1EEESI_SI_EEESC_SE_Li256ELb1ELb1ELb0ELb0EEENS1_19SingleTileSchedulerILb1ELb0ELb1ELi128EEEEEEEEEvNT_6ParamsE,"ax",@progbits
	.align	128
.text._ZN7cutlass13device_kernelIN5flash19enable_sm80_to_sm89INS1_16FlashAttnFwdSm80INS1_25CollectiveMainloopFwdSm80ILi8ELi1ELb0EN4cute5tupleIJNS5_1CILi128EEENS7_ILi96EEENS7_ILi256EEEEEELi256ENS_6half_tEfNS_4arch4Sm80ELb1ELb0ELb0ELb1ELb0ELb0ELb1ELb0EEENS1_21CollectiveEpilogueFwdINS6_IJS8_SA_S9_EEENS6_IJNS7_ILi1EEESI_SI_EEESC_SE_Li256ELb1ELb1ELb0ELb0EEENS1_19SingleTileSchedulerILb1ELb0ELb1ELi128EEEEEEEEEvNT_6ParamsE:
        .type           _ZN7cutlass13device_kernelIN5flash19enable_sm80_to_sm89INS1_16FlashAttnFwdSm80INS1_25CollectiveMainloopFwdSm80ILi8ELi1ELb0EN4cute5tupleIJNS5_1CILi128EEENS7_ILi96EEENS7_ILi256EEEEEELi256ENS_6half_tEfNS_4arch4Sm80ELb1ELb0ELb0ELb1ELb0ELb0ELb1ELb0EEENS1_21CollectiveEpilogueFwdINS6_IJS8_SA_S9_EEENS6_IJNS7_ILi1EEESI_SI_EEESC_SE_Li256ELb1ELb1ELb0ELb0EEENS1_19SingleTileSchedulerILb1ELb0ELb1ELi128EEEEEEEEEvNT_6ParamsE,@function
        .size           _ZN7cutlass13device_kernelIN5flash19enable_sm80_to_sm89INS1_16FlashAttnFwdSm80INS1_25CollectiveMainloopFwdSm80ILi8ELi1ELb0EN4cute5tupleIJNS5_1CILi128EEENS7_ILi96EEENS7_ILi256EEEEEELi256ENS_6half_tEfNS_4arch4Sm80ELb1ELb0ELb0ELb1ELb0ELb0ELb1ELb0EEENS1_21CollectiveEpilogueFwdINS6_IJS8_SA_S9_EEENS6_IJNS7_ILi1EEESI_SI_EEESC_SE_Li256ELb1ELb1ELb0ELb0EEENS1_19SingleTileSchedulerILb1ELb0ELb1ELi128EEEEEEEEEvNT_6ParamsE,(.L_x_34 - _ZN7cutlass13device_kernelIN5flash19enable_sm80_to_sm89INS1_16FlashAttnFwdSm80INS1_25CollectiveMainloopFwdSm80ILi8ELi1ELb0EN4cute5tupleIJNS5_1CILi128EEENS7_ILi96EEENS7_ILi256EEEEEELi256ENS_6half_tEfNS_4arch4Sm80ELb1ELb0ELb0ELb1ELb0ELb0ELb1ELb0EEENS1_21CollectiveEpilogueFwdINS6_IJS8_SA_S9_EEENS6_IJNS7_ILi1EEESI_SI_EEESC_SE_Li256ELb1ELb1ELb0ELb0EEENS1_19SingleTileSchedulerILb1ELb0ELb1ELi128EEEEEEEEEvNT_6ParamsE)
        .other          _ZN7cutlass13device_kernelIN5flash19enable_sm80_to_sm89INS1_16FlashAttnFwdSm80INS1_25CollectiveMainloopFwdSm80ILi8ELi1ELb0EN4cute5tupleIJNS5_1CILi128EEENS7_ILi96EEENS7_ILi256EEEEEELi256ENS_6half_tEfNS_4arch4Sm80ELb1ELb0ELb0ELb1ELb0ELb0ELb1ELb0EEENS1_21CollectiveEpilogueFwdINS6_IJS8_SA_S9_EEENS6_IJNS7_ILi1EEESI_SI_EEESC_SE_Li256ELb1ELb1ELb0ELb0EEENS1_19SingleTileSchedulerILb1ELb0ELb1ELi128EEEEEEEEEvNT_6ParamsE,@"STO_CUDA_ENTRY STV_DEFAULT"
_ZN7cutlass13device_kernelIN5flash19enable_sm80_to_sm89INS1_16FlashAttnFwdSm80INS1_25CollectiveMainloopFwdSm80ILi8ELi1ELb0EN4cute5tupleIJNS5_1CILi128EEENS7_ILi96EEENS7_ILi256EEEEEELi256ENS_6half_tEfNS_4arch4Sm80ELb1ELb0ELb0ELb1ELb0ELb0ELb1ELb0EEENS1_21CollectiveEpilogueFwdINS6_IJS8_SA_S9_EEENS6_IJNS7_ILi1EEESI_SI_EEESC_SE_Li256ELb1ELb1ELb0ELb0EEENS1_19SingleTileSchedulerILb1ELb0ELb1ELi128EEEEEEEEEvNT_6ParamsE:
[----:B------:R-:W-:Y:S01]  /*0000*/  LDC R1, c[0x0][0x37c] ;  /* 0x0000df00ff017b82 */ /* 0x000fe20000000800 */
[----:B------:R-:W-:Y:S05]  /*0010*/  EXIT ;  /* 0x000000000000794d */ /* 0x000fea0003800000 */
.L_x_16:
        /* <DEDUP_REMOVED lines=14> */
.L_x_34:


//--------------------- .text._ZN7cutlass13device_kernelIN5flash19enable_sm80_to_sm89INS1_16FlashAttnFwdSm80INS1_25CollectiveMainloopFwdSm80ILi8ELi1ELb0EN4cute5tupleIJNS5_1CILi128EEENS7_ILi48EEENS7_ILi256EEEEEELi256ENS_6half_tEfNS_4arch4Sm80ELb1ELb0ELb0ELb1ELb0ELb1ELb1ELb0EEENS1_21CollectiveEpilogueFwdINS6_IJS8_SA_S9_EEENS6_IJNS7_ILi1EEESI_SI_EEESC_SE_Li256ELb1ELb1ELb0ELb0EEENS1_19SingleTileSchedulerILb1ELb0ELb1ELi128EEEEEEEEEvNT_6ParamsE --------------------------
	.section	.text._ZN7cutlass13device_kernelIN5flash19enable_sm80_to_sm89INS1_16FlashAttnFwdSm80INS1_25CollectiveMainloopFwdSm80ILi8ELi1ELb0EN4cute5tupleIJNS5_1CILi128EEENS7_ILi48EEENS7_ILi256EEEEEELi256ENS_6half_tEfNS_4arch4Sm80ELb1ELb0ELb0ELb1ELb0ELb1ELb1ELb0EEENS1_21CollectiveEpilogueFwdINS6_IJS8_SA_S9_EEENS6_IJNS7_ILi1EEESI_SI_EEESC_SE_Li256ELb1ELb1ELb0ELb0EEENS1_19SingleTileSchedulerILb1ELb0ELb1ELi128EEEEEEEEEvNT_6ParamsE,"ax",@progbits
	.align	128
.text._ZN7cutlass13device_kernelIN5flash19enable_sm80_to_sm89INS1_16FlashAttnFwdSm80INS1_25CollectiveMainloopFwdSm80ILi8ELi1ELb0EN4cute5tupleIJNS5_1CILi128EEENS7_ILi48EEENS7_ILi256EEEEEELi256ENS_6half_tEfNS_4arch4Sm80ELb1ELb0ELb0ELb1ELb0ELb1ELb1ELb0EEENS1_21CollectiveEpilogueFwdINS6_IJS8_SA_S9_EEENS6_IJNS7_ILi1EEESI_SI_EEESC_SE_Li256ELb1ELb1ELb0ELb0EEENS1_19SingleTileSchedulerILb1ELb0ELb1ELi128EEEEEEEEEvNT_6ParamsE:
        .type           _ZN7cutlass13device_kernelIN5flash19enable_sm80_to_sm89INS1_16FlashAttnFwdSm80INS1_25CollectiveMainloopFwdSm80ILi8ELi1ELb0EN4cute5tupleIJNS5_1CILi128EEENS7_ILi48EEENS7_ILi256EEEEEELi256ENS_6half_tEfNS_4arch4Sm80ELb1ELb0ELb0ELb1ELb0ELb1ELb1ELb0EEENS1_21CollectiveEpilogueFwdINS6_IJS8_SA_S9_EEENS6_IJNS7_ILi1EEESI_SI_EEESC_SE_Li256ELb1ELb1ELb0ELb0EEENS1_19SingleTileSchedulerILb1ELb0ELb1ELi128EEEEEEEEEvNT_6ParamsE,@function
        .size           _ZN7cutlass13device_kernelIN5flash19enable_sm80_to_sm89INS1_16FlashAttnFwdSm80INS1_25CollectiveMainloopFwdSm80ILi8ELi1ELb0EN4cute5tupleIJNS5_1CILi128EEENS7_ILi48EEENS7_ILi256EEEEEELi256ENS_6half_tEfNS_4arch4Sm80ELb1ELb0ELb0ELb1ELb0ELb1ELb1ELb0EEENS1_21CollectiveEpilogueFwdINS6_IJS8_SA_S9_EEENS6_IJNS7_ILi1EEESI_SI_EEESC_SE_Li256ELb1ELb1ELb0ELb0EEENS1_19SingleTileSchedulerILb1ELb0ELb1ELi128EEEEEEEEEvNT_6ParamsE,(.L_x_35 - _ZN7cutlass13device_kernelIN5flash19enable_sm80_to_sm89INS1_16FlashAttnFwdSm80INS1_25CollectiveMainloopFwdSm80ILi8ELi1ELb0EN4cute5tupleIJNS5_1CILi128EEENS7_ILi48EEENS7_ILi256EEEEEELi256ENS_6half_tEfNS_4arch4Sm80ELb1ELb0ELb0ELb1ELb0ELb1ELb1ELb0EEENS1_21CollectiveEpilogueFwdINS6_IJS8_SA_S9_EEENS6_IJNS7_ILi1EEESI_SI_EEESC_SE_Li256ELb1ELb1ELb0ELb0EEENS1_19SingleTileSchedulerILb1ELb0ELb1ELi128EEEEEEEEEvNT_6ParamsE)
        .other          _ZN7cutlass13device_kernelIN5flash19enable_sm80_to_sm89INS1_16FlashAttnFwdSm80INS1_25CollectiveMainloopFwdSm80ILi8ELi1ELb0EN4cute5tupleIJNS5_1CILi128EEENS7_ILi48EEENS7_ILi256EEEEEELi256ENS_6half_tEfNS_4arch4Sm80ELb1ELb0ELb0ELb1ELb0ELb1ELb1ELb0EEENS1_21CollectiveEpilogueFwdINS6_IJS8_SA_S9_EEENS6_IJNS7_ILi1EEESI_SI_EEESC_SE_Li256ELb1ELb1ELb0ELb0EEENS1_19SingleTileSchedulerILb1ELb0ELb1ELi128EEEEEEEEEvNT_6ParamsE,@"STO_CUDA_ENTRY STV_DEFAULT"
_ZN7cutlass13device_kernelIN5flash19enable_sm80_to_sm89INS1_16FlashAttnFwdSm80INS1_25CollectiveMainloopFwdSm80ILi8ELi1ELb0EN4cute5tupleIJNS5_1CILi128EEENS7_ILi48EEENS7_ILi256EEEEEELi256ENS_6half_tEfNS_4arch4Sm80ELb1ELb0ELb0ELb1ELb0ELb1ELb1ELb0EEENS1_21CollectiveEpilogueFwdINS6_IJS8_SA_S9_EEENS6_IJNS7_ILi1EEESI_SI_EEESC_SE_Li256ELb1ELb1ELb0ELb0EEENS1_19SingleTileSchedulerILb1ELb0ELb1ELi128EEEEEEEEEvNT_6ParamsE:
[----:B------:R-:W-:Y:S01]  /*0000*/  LDC R1, c[0x0][0x37c] ;  /* 0x0000df00ff017b82 */ /* 0x000fe20000000800 */
[----:B------:R-:W-:Y:S05]  /*0010*/  EXIT ;  /* 0x000000000000794d */ /* 0x000fea0003800000 */
.L_x_17:
        /* <DEDUP_REMOVED lines=14> */
.L_x_35:


//--------------------- .nv.shared.reserved.0     --------------------------
	.section	.nv.shared.reserved.0,"aw",@nobits
	.weak		__nv_reservedSMEM_offset_0_alias
	.size		__nv_reservedSMEM_offset_0_alias, 0, 64
	.other		__nv_reservedSMEM_offset_0_alias,@"STO_CUDA_RESERVED_SHARED STV_DEFAULT"
__nv_reservedSMEM_offset_0_alias:
	.zero		0
	.zero		64


//--------------------- .nv.global                --------------------------
	.section	.nv.global,"aw",@nobits
.nv.global:
	.type		_ZN66_INTERNAL_7fe396b5_30_flash_fwd_hdim256_fp16_sm80_cu_ceb34e2a_33384cute1_E,@object
	.size		_ZN66_INTERNAL_7fe396b5_30_flash_fwd_hdim256_fp16_sm80_cu_ceb34e2a_33384cute1_E,(_ZN66_INTERNAL_7fe396b5_30_flash_fwd_hdim256_fp16_sm80_cu_ceb34e2a_33384cuda3std3__45__cpo6cbeginE - _ZN66_INTERNAL_7fe396b5_30_flash_fwd_hdim256_fp16_sm80_cu_ceb34e2a_33384cute1_E)
_ZN66_INTERNAL_7fe396b5_30_flash_fwd_hdim256_fp16_sm80_cu_ceb34e2a_33384cute1_E:
	.zero		1
	.type		_ZN66_INTERNAL_7fe396b5_30_flash_fwd_hdim256_fp16_sm80_cu_ceb34e2a_33384cuda3std3__45__cpo6cbeginE,@object
	.size		_ZN66_INTERNAL_7fe396b5_30_flash_fwd_hdim256_fp16_sm80_cu_ceb34e2a_33384cuda3std3__45__cpo6cbeginE,(_ZN66_INTERNAL_7fe396b5_30_flash_fwd_hdim256_fp16_sm80_cu_ceb34e2a_33384cuda3std3__48in_placeE - _ZN66_INTERNAL_7fe396b5_30_flash_fwd_hdim256_fp16_sm80_cu_ceb34e2a_33384cuda3std3__45__cpo6cbeginE)
_ZN66_INTERNAL_7fe396b5_30_flash_fwd_hdim256_fp16_sm80_cu_ceb34e2a_33384cuda3std3__45__cpo6cbeginE:
	.zero		1
	.type		_ZN66_INTERNAL_7fe396b5_30_flash_fwd_hdim256_fp16_sm80_cu_ceb34e2a_33384cuda3std3__48in_placeE,@object
	.size		_ZN66_INTERNAL_7fe396b5_30_flash_fwd_hdim256_fp16_sm80_cu_ceb34e2a_33384cuda3std3__48in_placeE,(_ZN66_INTERNAL_7fe396b5_30_flash_fwd_hdim256_fp16_sm80_cu_ceb34e2a_33384cuda3std6ranges3__45__cpo9iter_moveE - _ZN66_INTERNAL_7fe396b5_30_flash_fwd_hdim256_fp16_sm80_cu_ceb34e2a_33384cuda3std3__48in_placeE)
_ZN66_INTERNAL_7fe396b5_30_flash_fwd_hdim256_fp16_sm80_cu_ceb34e2a_33384cuda3std3__48in_placeE:
	.zero		1
	.type		_ZN66_INTERNAL_7fe396b5_30_flash_fwd_hdim256_fp16_sm80_cu_ceb34e2a_33384cuda3std6ranges3__45__cpo9iter_moveE,@object
	.size		_ZN66_INTERNAL_7fe396b5_30_flash_fwd_hdim256_fp16_sm80_cu_ceb34e2a_33384cuda3std6ranges3__45__cpo9iter_moveE,(_ZN66_INTERNAL_7fe396b5_30_flash_fwd_hdim256_fp16_sm80_cu_ceb34e2a_33384cuda3std3__45__cpo5beginE - _ZN66_INTERNAL_7fe396b5_30_flash_fwd_hdim256_fp16_sm80_cu_ceb34e2a_33384cuda3std6ranges3__45__cpo9iter_moveE)
_ZN66_INTERNAL_7fe396b5_30_flash_fwd_hdim256_fp16_sm80_cu_ceb34e2a_33384cuda3std6ranges3__45__cpo9iter_moveE:
	.zero		1
	.type		_ZN66_INTERNAL_7fe396b5_30_flash_fwd_hdim256_fp16_sm80_cu_ceb34e2a_33384cuda3std3__45__cpo5beginE,@object
	.size		_ZN66_INTERNAL_7fe396b5_30_flash_fwd_hdim256_fp16_sm80_cu_ceb34e2a_33384cuda3std3__45__cpo5beginE,(_ZN66_INTERNAL_7fe396b5_30_flash_fwd_hdim256_fp16_sm80_cu_ceb34e2a_33384cuda3std3__468_GLOBAL__N__7fe396b5_30_flash_fwd_hdim256_fp16_sm80_cu_ceb34e2a_33386ignoreE - _ZN66_INTERNAL_7fe396b5_30_flash_fwd_hdim256_fp16_sm80_cu_ceb34e2a_33384cuda3std3__45__cpo5beginE)
_ZN66_INTERNAL_7fe396b5_30_flash_fwd_hdim256_fp16_sm80_cu_ceb34e2a_33384cuda3std3__45__cpo5beginE:
	.zero		1
	.type		_ZN66_INTERNAL_7fe396b5_30_flash_fwd_hdim256_fp16_sm80_cu_ceb34e2a_33384cuda3std3__468_GLOBAL__N__7fe396b5_30_flash_fwd_hdim256_fp16_sm80_cu_ceb34e2a_33386ignoreE,@object
	.size		_ZN66_INTERNAL_7fe396b5_30_flash_fwd_hdim256_fp16_sm80_cu_ceb34e2a_33384cuda3std3__468_GLOBAL__N__7fe396b5_30_flash_fwd_hdim256_fp16_sm80_cu_ceb34e2a_33386ignoreE,(_ZN66_INTERNAL_7fe396b5_30_flash_fwd_hdim256_fp16_sm80_cu_ceb34e2a_33384cute7productE - _ZN66_INTERNAL_7fe396b5_30_flash_fwd_hdim256_fp16_sm80_cu_ceb34e2a_33384cuda3std3__468_GLOBAL__N__7fe396b5_30_flash_fwd_hdim256_fp16_sm80_cu_ceb34e2a_33386ignoreE)
_ZN66_INTERNAL_7fe396b5_30_flash_fwd_hdim256_fp16_sm80_cu_ceb34e2a_33384cuda3std3__468_GLOBAL__N__7fe396b5_30_flash_fwd_hdim256_fp16_sm80_cu_ceb34e2a_33386ignoreE:
	.zero		1
	.type		_ZN66_INTERNAL_7fe396b5_30_flash_fwd_hdim256_fp16_sm80_cu_ceb34e2a_33384cute7productE,@object
	.size		_ZN66_INTERNAL_7fe396b5_30_flash_fwd_hdim256_fp16_sm80_cu_ceb34e2a_33384cute7productE,(_ZN66_INTERNAL_7fe396b5_30_flash_fwd_hdim256_fp16_sm80_cu_ceb34e2a_33384cuda3std3__45__cpo3endE - _ZN66_INTERNAL_7fe396b5_30_flash_fwd_hdim256_fp16_sm80_cu_ceb34e2a_33384cute7productE)
_ZN66_INTERNAL_7fe396b5_30_flash_fwd_hdim256_fp16_sm80_cu_ceb34e2a_33384cute7productE:
	.zero		1
	.type		_ZN66_INTERNAL_7fe396b5_30_flash_fwd_hdim256_fp16_sm80_cu_ceb34e2a_33384cuda3std3__45__cpo3endE,@object
	.size		_ZN66_INTERNAL_7fe396b5_30_flash_fwd_hdim256_fp16_sm80_cu_ceb34e2a_33384cuda3std3__45__cpo3endE,(_ZN66_INTERNAL_7fe396b5_30_flash_fwd_hdim256_fp16_sm80_cu_ceb34e2a_33384cuda3std3__419piecewise_constructE - _ZN66_INTERNAL_7fe396b5_30_flash_fwd_hdim256_fp16_sm80_cu_ceb34e2a_33384cuda3std3__45__cpo3endE)
_ZN66_INTERNAL_7fe396b5_30_flash_fwd_hdim256_fp16_sm80_cu_ceb34e2a_33384cuda3std3__45__cpo3endE:
	.zero		1
	.type		_ZN66_INTERNAL_7fe396b5_30_flash_fwd_hdim256_fp16_sm80_cu_ceb34e2a_33384cuda3std3__419piecewise_constructE,@object
	.size		_ZN66_INTERNAL_7fe396b5_30_flash_fwd_hdim256_fp16_sm80_cu_ceb34e2a_33384cuda3std3__419piecewise_constructE,(_ZN66_INTERNAL_7fe396b5_30_flash_fwd_hdim256_fp16_sm80_cu_ceb34e2a_33384cuda3std3__45__cpo4cendE - _ZN66_INTERNAL_7fe396b5_30_flash_fwd_hdim256_fp16_sm80_cu_ceb34e2a_33384cuda3std3__419piecewise_constructE)
_ZN66_INTERNAL_7fe396b5_30_flash_fwd_hdim256_fp16_sm80_cu_ceb34e2a_33384cuda3std3__419piecewise_constructE:
	.zero		1
	.type		_ZN66_INTERNAL_7fe396b5_30_flash_fwd_hdim256_fp16_sm80_cu_ceb34e2a_33384cuda3std3__45__cpo4cendE,@object
	.size		_ZN66_INTERNAL_7fe396b5_30_flash_fwd_hdim256_fp16_sm80_cu_ceb34e2a_33384cuda3std3__45__cpo4cendE,(_ZN66_INTERNAL_7fe396b5_30_flash_fwd_hdim256_fp16_sm80_cu_ceb34e2a_33384cuda3std6ranges3__45__cpo4swapE - _ZN66_INTERNAL_7fe396b5_30_flash_fwd_hdim256_fp16_sm80_cu_ceb34e2a_33384cuda3std3__45__cpo4cendE)
_ZN66_INTERNAL_7fe396b5_30_flash_fwd_hdim256_fp16_sm80_cu_ceb34e2a_33384cuda3std3__45__cpo4cendE:
	.zero		1
	.type		_ZN66_INTERNAL_7fe396b5_30_flash_fwd_hdim256_fp16_sm80_cu_ceb34e2a_33384cuda3std6ranges3__45__cpo4swapE,@object
	.size		_ZN66_INTERNAL_7fe396b5_30_flash_fwd_hdim256_fp16_sm80_cu_ceb34e2a_33384cuda3std6ranges3__45__cpo4swapE,(.L_7 - _ZN66_INTERNAL_7fe396b5_30_flash_fwd_hdim256_fp16_sm80_cu_ceb34e2a_33384cuda3std6ranges3__45__cpo4swapE)
_ZN66_INTERNAL_7fe396b5_30_flash_fwd_hdim256_fp16_sm80_cu_ceb34e2a_33384cuda3std6ranges3__45__cpo4swapE:
	.zero		1
.L_7:


//--------------------- .nv.constant0._ZN7cutlass13device_kernelIN5flash19enable_sm80_to_sm89INS1_16FlashAttnFwdSm80INS1_25CollectiveMainloopFwdSm80ILi8ELi1ELb1EN4cute5tupleIJNS5_1CILi128EEENS7_ILi64EEENS7_ILi256EEEEEELi256ENS_6half_tEfNS_4arch4Sm80ELb0ELb0ELb0ELb0ELb0ELb0ELb1ELb0EEENS1_21CollectiveEpilogueFwdINS6_IJS8_SA_S9_EEENS6_IJNS7_ILi1EEESI_SI_EEESC_SE_Li256ELb0ELb1ELb0ELb0EEENS1_19SingleTileSchedulerILb0ELb0ELb1ELi128EEEEEEEEEvNT_6ParamsE --------------------------
	.section	.nv.constant0._ZN7cutlass13device_kernelIN5flash19enable_sm80_to_sm89INS1_16FlashAttnFwdSm80INS1_25CollectiveMainloopFwdSm80ILi8ELi1ELb1EN4cute5tupleIJNS5_1CILi128EEENS7_ILi64EEENS7_ILi256EEEEEELi256ENS_6half_tEfNS_4arch4Sm80ELb0ELb0ELb0ELb0ELb0ELb0ELb1ELb0EEENS1_21CollectiveEpilogueFwdINS6_IJS8_SA_S9_EEENS6_IJNS7_ILi1EEESI_SI_EEESC_SE_Li256ELb0ELb1ELb0ELb0EEENS1_19SingleTileSchedulerILb0ELb0ELb1ELi128EEEEEEEEEvNT_6ParamsE,"a",@progbits
	.sectionflags	@""
	.align	4
.nv.constant0._ZN7cutlass13device_kernelIN5flash19enable_sm80_to_sm89INS1_16FlashAttnFwdSm80INS1_25CollectiveMainloopFwdSm80ILi8ELi1ELb1EN4cute5tupleIJNS5_1CILi128EEENS7_ILi64EEENS7_ILi256EEEEEELi256ENS_6half_tEfNS_4arch4Sm80ELb0ELb0ELb0ELb0ELb0ELb0ELb1ELb0EEENS1_21CollectiveEpilogueFwdINS6_IJS8_SA_S9_EEENS6_IJNS7_ILi1EEESI_SI_EEESC_SE_Li256ELb0ELb1ELb0ELb0EEENS1_19SingleTileSchedulerILb0ELb0ELb1ELi128EEEEEEEEEvNT_6ParamsE:
	.zero		1944


//--------------------- .nv.constant0._ZN7cutlass13device_kernelIN5flash19enable_sm80_to_sm89INS1_16FlashAttnFwdSm80INS1_25CollectiveMainloopFwdSm80ILi8ELi1ELb1EN4cute5tupleIJNS5_1CILi128EEENS7_ILi64EEENS7_ILi256EEEEEELi256ENS_6half_tEfNS_4arch4Sm80ELb0ELb0ELb0ELb1ELb0ELb0ELb1ELb0EEENS1_21CollectiveEpilogueFwdINS6_IJS8_SA_S9_EEENS6_IJNS7_ILi1EEESI_SI_EEESC_SE_Li256ELb1ELb1ELb0ELb0EEENS1_19SingleTileSchedulerILb1ELb0ELb1ELi128EEEEEEEEEvNT_6ParamsE --------------------------
	.section	.nv.constant0._ZN7cutlass13device_kernelIN5flash19enable_sm80_to_sm89INS1_16FlashAttnFwdSm80INS1_25CollectiveMainloopFwdSm80ILi8ELi1ELb1EN4cute5tupleIJNS5_1CILi128EEENS7_ILi64EEENS7_ILi256EEEEEELi256ENS_6half_tEfNS_4arch4Sm80ELb0ELb0ELb0ELb1ELb0ELb0ELb1ELb0EEENS1_21CollectiveEpilogueFwdINS6_IJS8_SA_S9_EEENS6_IJNS7_ILi1EEESI_SI_EEESC_SE_Li256ELb1ELb1ELb0ELb0EEENS1_19SingleTileSchedulerILb1ELb0ELb1ELi128EEEEEEEEEvNT_6ParamsE,"a",@progbits
	.sectionflags	@""
	.align	4
.nv.constant0._ZN7cutlass13device_kernelIN5flash19enable_sm80_to_sm89INS1_16FlashAttnFwdSm80INS1_25CollectiveMainloopFwdSm80ILi8ELi1ELb1EN4cute5tupleIJNS5_1CILi128EEENS7_ILi64EEENS7_ILi256EEEEEELi256ENS_6half_tEfNS_4arch4Sm80ELb0ELb0ELb0ELb1ELb0ELb0ELb1ELb0EEENS1_21CollectiveEpilogueFwdINS6_IJS8_SA_S9_EEENS6_IJNS7_ILi1EEESI_SI_EEESC_SE_Li256ELb1ELb1ELb0ELb0EEENS1_19SingleTileSchedulerILb1ELb0ELb1ELi128EEEEEEEEEvNT_6ParamsE:
	.zero		1944


//--------------------- .nv.constant0._ZN7cutlass13device_kernelIN5flash19enable_sm80_to_sm89INS1_16FlashAttnFwdSm80INS1_25CollectiveMainloopFwdSm80ILi8ELi1ELb0EN4cute5tupleIJNS5_1CILi128EEENS7_ILi32EEENS7_ILi256EEEEEELi256ENS_6half_tEfNS_4arch4Sm80ELb0ELb0ELb0ELb1ELb0ELb1ELb1ELb0EEENS1_21CollectiveEpilogueFwdINS6_IJS8_SA_S9_EEENS6_IJNS7_ILi1EEESI_SI_EEESC_SE_Li256ELb1ELb1ELb0ELb0EEENS1_19SingleTileSchedulerILb1ELb0ELb1ELi128EEEEEEEEEvNT_6ParamsE --------------------------
	.section	.nv.constant0._ZN7cutlass13device_kernelIN5flash19enable_sm80_to_sm89INS1_16FlashAttnFwdSm80INS1_25CollectiveMainloopFwdSm80ILi8ELi1ELb0EN4cute5tupleIJNS5_1CILi128EEENS7_ILi32EEENS7_ILi256EEEEEELi256ENS_6half_tEfNS_4arch4Sm80ELb0ELb0ELb0ELb1ELb0ELb1ELb1ELb0EEENS1_21CollectiveEpilogueFwdINS6_IJS8_SA_S9_EEENS6_IJNS7_ILi1EEESI_SI_EEESC_SE_Li256ELb1ELb1ELb0ELb0EEENS1_19SingleTileSchedulerILb1ELb0ELb1ELi128EEEEEEEEEvNT_6ParamsE,"a",@progbits
	.sectionflags	@""
	.align	4
.nv.constant0._ZN7cutlass13device_kernelIN5flash19enable_sm80_to_sm89INS1_16FlashAttnFwdSm80INS1_25CollectiveMainloopFwdSm80ILi8ELi1ELb0EN4cute5tupleIJNS5_1CILi128EEENS7_ILi32EEENS7_ILi256EEEEEELi256ENS_6half_tEfNS_4arch4Sm80ELb0ELb0ELb0ELb1ELb0ELb1ELb1ELb0EEENS1_21CollectiveEpilogueFwdINS6_IJS8_SA_S9_EEENS6_IJNS7_ILi1EEESI_SI_EEESC_SE_Li256ELb1ELb1ELb0ELb0EEENS1_19SingleTileSchedulerILb1ELb0ELb1ELi128EEEEEEEEEvNT_6ParamsE:
	.zero		1944


//--------------------- .nv.constant0._ZN7cutlass13device_kernelIN5flash19enable_sm80_to_sm89INS1_16FlashAttnFwdSm80INS1_25CollectiveMainloopFwdSm80ILi8ELi1ELb1EN4cute5tupleIJNS5_1CILi128EEENS7_ILi48EEENS7_ILi256EEEEEELi256ENS_6half_tEfNS_4arch4Sm80ELb0ELb1ELb0ELb0ELb0ELb0ELb1ELb0EEENS1_21CollectiveEpilogueFwdINS6_IJS8_SA_S9_EEENS6_IJNS7_ILi1EEESI_SI_EEESC_SE_Li256ELb0ELb1ELb0ELb0EEENS1_19SingleTileSchedulerILb0ELb0ELb1ELi128EEEEEEEEEvNT_6ParamsE --------------------------
	.section	.nv.constant0._ZN7cutlass13device_kernelIN5flash19enable_sm80_to_sm89INS1_16FlashAttnFwdSm80INS1_25CollectiveMainloopFwdSm80ILi8ELi1ELb1EN4cute5tupleIJNS5_1CILi128EEENS7_ILi48EEENS7_ILi256EEEEEELi256ENS_6half_tEfNS_4arch4Sm80ELb0ELb1ELb0ELb0ELb0ELb0ELb1ELb0EEENS1_21CollectiveEpilogueFwdINS6_IJS8_SA_S9_EEENS6_IJNS7_ILi1EEESI_SI_EEESC_SE_Li256ELb0ELb1ELb0ELb0EEENS1_19SingleTileSchedulerILb0ELb0ELb1ELi128EEEEEEEEEvNT_6ParamsE,"a",@progbits
	.sectionflags	@""
	.align	4
.nv.constant0._ZN7cutlass13device_kernelIN5flash19enable_sm80_to_sm89INS1_16FlashAttnFwdSm80INS1_25CollectiveMainloopFwdSm80ILi8ELi1ELb1EN4cute5tupleIJNS5_1CILi128EEENS7_ILi48EEENS7_ILi256EEEEEELi256ENS_6half_tEfNS_4arch4Sm80ELb0ELb1ELb0ELb0ELb0ELb0ELb1ELb0EEENS1_21CollectiveEpilogueFwdINS6_IJS8_SA_S9_EEENS6_IJNS7_ILi1EEESI_SI_EEESC_SE_Li256ELb0ELb1ELb0ELb0EEENS1_19SingleTileSchedulerILb0ELb0ELb1ELi128EEEEEEEEEvNT_6ParamsE:
	.zero		1944


//--------------------- .nv.constant0._ZN7cutlass13device_kernelIN5flash19enable_sm80_to_sm89INS1_16FlashAttnFwdSm80INS1_25CollectiveMainloopFwdSm80ILi8ELi1ELb1EN4cute5tupleIJNS5_1CILi128EEENS7_ILi48EEENS7_ILi256EEEEEELi256ENS_6half_tEfNS_4arch4Sm80ELb0ELb1ELb0ELb1ELb0ELb0ELb1ELb0EEENS1_21CollectiveEpilogueFwdINS6_IJS8_SA_S9_EEENS6_IJNS7_ILi1EEESI_SI_EEESC_SE_Li256ELb1ELb1ELb0ELb0EEENS1_19SingleTileSchedulerILb1ELb0ELb1ELi128EEEEEEEEEvNT_6ParamsE --------------------------
	.section	.nv.constant0._ZN7cutlass13device_kernelIN5flash19enable_sm80_to_sm89INS1_16FlashAttnFwdSm80INS1_25CollectiveMainloopFwdSm80ILi8ELi1ELb1EN4cute5tupleIJNS5_1CILi128EEENS7_ILi48EEENS7_ILi256EEEEEELi256ENS_6half_tEfNS_4arch4Sm80ELb0ELb1ELb0ELb1ELb0ELb0ELb1ELb0EEENS1_21CollectiveEpilogueFwdINS6_IJS8_SA_S9_EEENS6_IJNS7_ILi1EEESI_SI_EEESC_SE_Li256ELb1ELb1ELb0ELb0EEENS1_19SingleTileSchedulerILb1ELb0ELb1ELi128EEEEEEEEEvNT_6ParamsE,"a",@progbits
	.sectionflags	@""
	.align	4
.nv.constant0._ZN7cutlass13device_kernelIN5flash19enable_sm80_to_sm89INS1_16FlashAttnFwdSm80INS1_25CollectiveMainloopFwdSm80ILi8ELi1ELb1EN4cute5tupleIJNS5_1CILi128EEENS7_ILi48EEENS7_ILi256EEEEEELi256ENS_6half_tEfNS_4arch4Sm80ELb0ELb1ELb0ELb1ELb0ELb0ELb1ELb0EEENS1_21CollectiveEpilogueFwdINS6_IJS8_SA_S9_EEENS6_IJNS7_ILi1EEESI_SI_EEESC_SE_Li256ELb1ELb1ELb0ELb0EEENS1_19SingleTileSchedulerILb1ELb0ELb1ELi128EEEEEEEEEvNT_6ParamsE:
	.zero		1944


//--------------------- .nv.constant0._ZN7cutlass13device_kernelIN5flash19enable_sm80_to_sm89INS1_16FlashAttnFwdSm80INS1_25CollectiveMainloopFwdSm80ILi8ELi1ELb0EN4cute5tupleIJNS5_1CILi128EEENS7_ILi32EEENS7_ILi256EEEEEELi256ENS_6half_tEfNS_4arch4Sm80ELb0ELb1ELb0ELb1ELb0ELb1ELb1ELb0EEENS1_21CollectiveEpilogueFwdINS6_IJS8_SA_S9_EEENS6_IJNS7_ILi1EEESI_SI_EEESC_SE_Li256ELb1ELb1ELb0ELb0EEENS1_19SingleTileSchedulerILb1ELb0ELb1ELi128EEEEEEEEEvNT_6ParamsE --------------------------
	.section	.nv.constant0._ZN7cutlass13device_kernelIN5flash19enable_sm80_to_sm89INS1_16FlashAttnFwdSm80INS1_25CollectiveMainloopFwdSm80ILi8ELi1ELb0EN4cute5tupleIJNS5_1CILi128EEENS7_ILi32EEENS7_ILi256EEEEEELi256ENS_6half_tEfNS_4arch4Sm80ELb0ELb1ELb0ELb1ELb0ELb1ELb1ELb0EEENS1_21CollectiveEpilogueFwdINS6_IJS8_SA_S9_EEENS6_IJNS7_ILi1EEESI_SI_EEESC_SE_Li256ELb1ELb1ELb0ELb0EEENS1_19SingleTileSchedulerILb1ELb0ELb1ELi128EEEEEEEEEvNT_6ParamsE,"a",@progbits
	.sectionflags	@""
	.align	4
.nv.constant0._ZN7cutlass13device_kernelIN5flash19enable_sm80_to_sm89INS1_16FlashAttnFwdSm80INS1_25CollectiveMainloopFwdSm80ILi8ELi1ELb0EN4cute5tupleIJNS5_1CILi128EEENS7_ILi32EEENS7_ILi256EEEEEELi256ENS_6half_tEfNS_4arch4Sm80ELb0ELb1ELb0ELb1ELb0ELb1ELb1ELb0EEENS1_21CollectiveEpilogueFwdINS6_IJS8_SA_S9_EEENS6_IJNS7_ILi1EEESI_SI_EEESC_SE_Li256ELb1ELb1ELb0ELb0EEENS1_19SingleTileSchedulerILb1ELb0ELb1ELi128EEEEEEEEEvNT_6ParamsE:
	.zero		1944


//--------------------- .nv.constant0._ZN7cutlass13device_kernelIN5flash19enable_sm80_to_sm89INS1_16FlashAttnFwdSm80INS1_25CollectiveMainloopFwdSm80ILi8ELi1ELb1EN4cute5tupleIJNS5_1CILi128EEENS7_ILi64EEENS7_ILi256EEEEEELi256ENS_6half_tEfNS_4arch4Sm80ELb1ELb0ELb0ELb0ELb0ELb0ELb1ELb0EEENS1_21CollectiveEpilogueFwdINS6_IJS8_SA_S9_EEENS6_IJNS7_ILi1EEESI_SI_EEESC_SE_Li256ELb0ELb1ELb0ELb0EEENS1_30DynamicPersistentTileSchedulerILi256ELi256ELb0ELb1ELb0EEEEEEEEEvNT_6ParamsE --------------------------
	.section	.nv.constant0._ZN7cutlass13device_kernelIN5flash19enable_sm80_to_sm89INS1_16FlashAttnFwdSm80INS1_25CollectiveMainloopFwdSm80ILi8ELi1ELb1EN4cute5tupleIJNS5_1CILi128EEENS7_ILi64EEENS7_ILi256EEEEEELi256ENS_6half_tEfNS_4arch4Sm80ELb1ELb0ELb0ELb0ELb0ELb0ELb1ELb0EEENS1_21CollectiveEpilogueFwdINS6_IJS8_SA_S9_EEENS6_IJNS7_ILi1EEESI_SI_EEESC_SE_Li256ELb0ELb1ELb0ELb0EEENS1_30DynamicPersistentTileSchedulerILi256ELi256ELb0ELb1ELb0EEEEEEEEEvNT_6ParamsE,"a",@progbits
	.sectionflags	@""
	.align	4
.nv.constant0._ZN7cutlass13device_kernelIN5flash19enable_sm80_to_sm89INS1_16FlashAttnFwdSm80INS1_25CollectiveMainloopFwdSm80ILi8ELi1ELb1EN4cute5tupleIJNS5_1CILi128EEENS7_ILi64EEENS7_ILi256EEEEEELi256ENS_6half_tEfNS_4arch4Sm80ELb1ELb0ELb0ELb0ELb0ELb0ELb1ELb0EEENS1_21CollectiveEpilogueFwdINS6_IJS8_SA_S9_EEENS6_IJNS7_ILi1EEESI_SI_EEESC_SE_Li256ELb0ELb1ELb0ELb0EEENS1_30DynamicPersistentTileSchedulerILi256ELi256ELb0ELb1ELb0EEEEEEEEEvNT_6ParamsE:
	.zero		1960


//--------------------- .nv.constant0._ZN7cutlass13device_kernelIN5flash19enable_sm80_to_sm89INS1_16FlashAttnFwdSm80INS1_25CollectiveMainloopFwdSm80ILi8ELi1ELb1EN4cute5tupleIJNS5_1CILi128EEENS7_ILi64EEENS7_ILi256EEEEEELi256ENS_6half_tEfNS_4arch4Sm80ELb1ELb0ELb0ELb1ELb0ELb0ELb1ELb0EEENS1_21CollectiveEpilogueFwdINS6_IJS8_SA_S9_EEENS6_IJNS7_ILi1EEESI_SI_EEESC_SE_Li256ELb1ELb1ELb0ELb0EEENS1_19SingleTileSchedulerILb1ELb0ELb1ELi128EEEEEEEEEvNT_6ParamsE --------------------------
	.section	.nv.constant0._ZN7cutlass13device_kernelIN5flash19enable_sm80_to_sm89INS1_16FlashAttnFwdSm80INS1_25CollectiveMainloopFwdSm80ILi8ELi1ELb1EN4cute5tupleIJNS5_1CILi128EEENS7_ILi64EEENS7_ILi256EEEEEELi256ENS_6half_tEfNS_4arch4Sm80ELb1ELb0ELb0ELb1ELb0ELb0ELb1ELb0EEENS1_21CollectiveEpilogueFwdINS6_IJS8_SA_S9_EEENS6_IJNS7_ILi1EEESI_SI_EEESC_SE_Li256ELb1ELb1ELb0ELb0EEENS1_19SingleTileSchedulerILb1ELb0ELb1ELi128EEEEEEEEEvNT_6ParamsE,"a",@progbits
	.sectionflags	@""
	.align	4
.nv.constant0._ZN7cutlass13device_kernelIN5flash19enable_sm80_to_sm89INS1_16FlashAttnFwdSm80INS1_25CollectiveMainloopFwdSm80ILi8ELi1ELb1EN4cute5tupleIJNS5_1CILi128EEENS7_ILi64EEENS7_ILi256EEEEEELi256ENS_6half_tEfNS_4arch4Sm80ELb1ELb0ELb0ELb1ELb0ELb0ELb1ELb0EEENS1_21CollectiveEpilogueFwdINS6_IJS8_SA_S9_EEENS6_IJNS7_ILi1EEESI_SI_EEESC_SE_Li256ELb1ELb1ELb0ELb0EEENS1_19SingleTileSchedulerILb1ELb0ELb1ELi128EEEEEEEEEvNT_6ParamsE:
	.zero		1944


//--------------------- .nv.constant0._ZN7cutlass13device_kernelIN5flash19enable_sm80_to_sm89INS1_16FlashAttnFwdSm80INS1_25CollectiveMainloopFwdSm80ILi8ELi1ELb0EN4cute5tupleIJNS5_1CILi128EEENS7_ILi32EEENS7_ILi256EEEEEELi256ENS_6half_tEfNS_4arch4Sm80ELb1ELb0ELb0ELb1ELb0ELb1ELb1ELb0EEENS1_21CollectiveEpilogueFwdINS6_IJS8_SA_S9_EEENS6_IJNS7_ILi1EEESI_SI_EEESC_SE_Li256ELb1ELb1ELb0ELb0EEENS1_19SingleTileSchedulerILb1ELb0ELb1ELi128EEEEEEEEEvNT_6ParamsE --------------------------
	.section	.nv.constant0._ZN7cutlass13device_kernelIN5flash19enable_sm80_to_sm89INS1_16FlashAttnFwdSm80INS1_25CollectiveMainloopFwdSm80ILi8ELi1ELb0EN4cute5tupleIJNS5_1CILi128EEENS7_ILi32EEENS7_ILi256EEEEEELi256ENS_6half_tEfNS_4arch4Sm80ELb1ELb0ELb0ELb1ELb0ELb1ELb1ELb0EEENS1_21CollectiveEpilogueFwdINS6_IJS8_SA_S9_EEENS6_IJNS7_ILi1EEESI_SI_EEESC_SE_Li256ELb1ELb1ELb0ELb0EEENS1_19SingleTileSchedulerILb1ELb0ELb1ELi128EEEEEEEEEvNT_6ParamsE,"a",@progbits
	.sectionflags	@""
	.align	4
.nv.constant0._ZN7cutlass13device_kernelIN5flash19enable_sm80_to_sm89INS1_16FlashAttnFwdSm80INS1_25CollectiveMainloopFwdSm80ILi8ELi1ELb0EN4cute5tupleIJNS5_1CILi128EEENS7_ILi32EEENS7_ILi256EEEEEELi256ENS_6half_tEfNS_4arch4Sm80ELb1ELb0ELb0ELb1ELb0ELb1ELb1ELb0EEENS1_21CollectiveEpilogueFwdINS6_IJS8_SA_S9_EEENS6_IJNS7_ILi1EEESI_SI_EEESC_SE_Li256ELb1ELb1ELb0ELb0EEENS1_19SingleTileSchedulerILb1ELb0ELb1ELi128EEEEEEEEEvNT_6ParamsE:
	.zero		1944


//--------------------- .nv.constant0._ZN7cutlass13device_kernelIN5flash19enable_sm80_to_sm89INS1_16FlashAttnFwdSm80INS1_25CollectiveMainloopFwdSm80ILi8ELi1ELb0EN4cute5tupleIJNS5_1CILi128EEENS7_ILi96EEENS7_ILi256EEEEEELi256ENS_6half_tEfNS_4arch4Sm80ELb0ELb0ELb0ELb0ELb0ELb0ELb1ELb0EEENS1_21CollectiveEpilogueFwdINS6_IJS8_SA_S9_EEENS6_IJNS7_ILi1EEESI_SI_EEESC_SE_Li256ELb0ELb1ELb0ELb0EEENS1_19SingleTileSchedulerILb0ELb0ELb1ELi128EEEEEEEEEvNT_6ParamsE --------------------------
	.section	.nv.constant0._ZN7cutlass13device_kernelIN5flash19enable_sm80_to_sm89INS1_16FlashAttnFwdSm80INS1_25CollectiveMainloopFwdSm80ILi8ELi1ELb0EN4cute5tupleIJNS5_1CILi128EEENS7_ILi96EEENS7_ILi256EEEEEELi256ENS_6half_tEfNS_4arch4Sm80ELb0ELb0ELb0ELb0ELb0ELb0ELb1ELb0EEENS1_21CollectiveEpilogueFwdINS6_IJS8_SA_S9_EEENS6_IJNS7_ILi1EEESI_SI_EEESC_SE_Li256ELb0ELb1ELb0ELb0EEENS1_19SingleTileSchedulerILb0ELb0ELb1ELi128EEEEEEEEEvNT_6ParamsE,"a",@progbits
	.sectionflags	@""
	.align	4
.nv.constant0._ZN7cutlass13device_kernelIN5flash19enable_sm80_to_sm89INS1_16FlashAttnFwdSm80INS1_25CollectiveMainloopFwdSm80ILi8ELi1ELb0EN4cute5tupleIJNS5_1CILi128EEENS7_ILi96EEENS7_ILi256EEEEEELi256ENS_6half_tEfNS_4arch4Sm80ELb0ELb0ELb0ELb0ELb0ELb0ELb1ELb0EEENS1_21CollectiveEpilogueFwdINS6_IJS8_SA_S9_EEENS6_IJNS7_ILi1EEESI_SI_EEESC_SE_Li256ELb0ELb1ELb0ELb0EEENS1_19SingleTileSchedulerILb0ELb0ELb1ELi128EEEEEEEEEvNT_6ParamsE:
	.zero		1944


//--------------------- .nv.constant0._ZN7cutlass13device_kernelIN5flash19enable_sm80_to_sm89INS1_16FlashAttnFwdSm80INS1_25CollectiveMainloopFwdSm80ILi8ELi1ELb0EN4cute5tupleIJNS5_1CILi128EEENS7_ILi96EEENS7_ILi256EEEEEELi256ENS_6half_tEfNS_4arch4Sm80ELb0ELb0ELb0ELb1ELb0ELb0ELb1ELb0EEENS1_21CollectiveEpilogueFwdINS6_IJS8_SA_S9_EEENS6_IJNS7_ILi1EEESI_SI_EEESC_SE_Li256ELb1ELb1ELb0ELb0EEENS1_19SingleTileSchedulerILb1ELb0ELb1ELi128EEEEEEEEEvNT_6ParamsE --------------------------
	.section	.nv.constant0._ZN7cutlass13device_kernelIN5flash19enable_sm80_to_sm89INS1_16FlashAttnFwdSm80INS1_25CollectiveMainloopFwdSm80ILi8ELi1ELb0EN4cute5tupleIJNS5_1CILi128EEENS7_ILi96EEENS7_ILi256EEEEEELi256ENS_6half_tEfNS_4arch4Sm80ELb0ELb0ELb0ELb1ELb0ELb0ELb1ELb0EEENS1_21CollectiveEpilogueFwdINS6_IJS8_SA_S9_EEENS6_IJNS7_ILi1EEESI_SI_EEESC_SE_Li256ELb1ELb1ELb0ELb0EEENS1_19SingleTileSchedulerILb1ELb0ELb1ELi128EEEEEEEEEvNT_6ParamsE,"a",@progbits
	.sectionflags	@""
	.align	4
.nv.constant0._ZN7cutlass13device_kernelIN5flash19enable_sm80_to_sm89INS1_16FlashAttnFwdSm80INS1_25CollectiveMainloopFwdSm80ILi8ELi1ELb0EN4cute5tupleIJNS5_1CILi128EEENS7_ILi96EEENS7_ILi256EEEEEELi256ENS_6half_tEfNS_4arch4Sm80ELb0ELb0ELb0ELb1ELb0ELb0ELb1ELb0EEENS1_21CollectiveEpilogueFwdINS6_IJS8_SA_S9_EEENS6_IJNS7_ILi1EEESI_SI_EEESC_SE_Li256ELb1ELb1ELb0ELb0EEENS1_19SingleTileSchedulerILb1ELb0ELb1ELi128EEEEEEEEEvNT_6ParamsE:
	.zero		1944


//--------------------- .nv.constant0._ZN7cutlass13device_kernelIN5flash19enable_sm80_to_sm89INS1_16FlashAttnFwdSm80INS1_25CollectiveMainloopFwdSm80ILi8ELi1ELb0EN4cute5tupleIJNS5_1CILi128EEENS7_ILi48EEENS7_ILi256EEEEEELi256ENS_6half_tEfNS_4arch4Sm80ELb0ELb0ELb0ELb1ELb0ELb1ELb1ELb0EEENS1_21CollectiveEpilogueFwdINS6_IJS8_SA_S9_EEENS6_IJNS7_ILi1EEESI_SI_EEESC_SE_Li256ELb1ELb1ELb0ELb0EEENS1_19SingleTileSchedulerILb1ELb0ELb1ELi128EEEEEEEEEvNT_6ParamsE --------------------------
	.section	.nv.constant0._ZN7cutlass13device_kernelIN5flash19enable_sm80_to_sm89INS1_16FlashAttnFwdSm80INS1_25CollectiveMainloopFwdSm80ILi8ELi1ELb0EN4cute5tupleIJNS5_1CILi128EEENS7_ILi48EEENS7_ILi256EEEEEELi256ENS_6half_tEfNS_4arch4Sm80ELb0ELb0ELb0ELb1ELb0ELb1ELb1ELb0EEENS1_21CollectiveEpilogueFwdINS6_IJS8_SA_S9_EEENS6_IJNS7_ILi1EEESI_SI_EEESC_SE_Li256ELb1ELb1ELb0ELb0EEENS1_19SingleTileSchedulerILb1ELb0ELb1ELi128EEEEEEEEEvNT_6ParamsE,"a",@progbits
	.sectionflags	@""
	.align	4
.nv.constant0._ZN7cutlass13device_kernelIN5flash19enable_sm80_to_sm89INS1_16FlashAttnFwdSm80INS1_25CollectiveMainloopFwdSm80ILi8ELi1ELb0EN4cute5tupleIJNS5_1CILi128EEENS7_ILi48EEENS7_ILi256EEEEEELi256ENS_6half_tEfNS_4arch4Sm80ELb0ELb0ELb0ELb1ELb0ELb1ELb1ELb0EEENS1_21CollectiveEpilogueFwdINS6_IJS8_SA_S9_EEENS6_IJNS7_ILi1EEESI_SI_EEESC_SE_Li256ELb1ELb1ELb0ELb0EEENS1_19SingleTileSchedulerILb1ELb0ELb1ELi128EEEEEEEEEvNT_6ParamsE:
	.zero		1944


//--------------------- .nv.constant0._ZN7cutlass13device_kernelIN5flash19enable_sm80_to_sm89INS1_16FlashAttnFwdSm80INS1_25CollectiveMainloopFwdSm80ILi8ELi1ELb0EN4cute5tupleIJNS5_1CILi128EEENS7_ILi64EEENS7_ILi256EEEEEELi256ENS_6half_tEfNS_4arch4Sm80ELb0ELb1ELb0ELb0ELb0ELb0ELb1ELb0EEENS1_21CollectiveEpilogueFwdINS6_IJS8_SA_S9_EEENS6_IJNS7_ILi1EEESI_SI_EEESC_SE_Li256ELb0ELb1ELb0ELb0EEENS1_19SingleTileSchedulerILb0ELb0ELb1ELi128EEEEEEEEEvNT_6ParamsE --------------------------
	.section	.nv.constant0._ZN7cutlass13device_kernelIN5flash19enable_sm80_to_sm89INS1_16FlashAttnFwdSm80INS1_25CollectiveMainloopFwdSm80ILi8ELi1ELb0EN4cute5tupleIJNS5_1CILi128EEENS7_ILi64EEENS7_ILi256EEEEEELi256ENS_6half_tEfNS_4arch4Sm80ELb0ELb1ELb0ELb0ELb0ELb0ELb1ELb0EEENS1_21CollectiveEpilogueFwdINS6_IJS8_SA_S9_EEENS6_IJNS7_ILi1EEESI_SI_EEESC_SE_Li256ELb0ELb1ELb0ELb0EEENS1_19SingleTileSchedulerILb0ELb0ELb1ELi128EEEEEEEEEvNT_6ParamsE,"a",@progbits
	.sectionflags	@""
	.align	4
.nv.constant0._ZN7cutlass13device_kernelIN5flash19enable_sm80_to_sm89INS1_16FlashAttnFwdSm80INS1_25CollectiveMainloopFwdSm80ILi8ELi1ELb0EN4cute5tupleIJNS5_1CILi128EEENS7_ILi64EEENS7_ILi256EEEEEELi256ENS_6half_tEfNS_4arch4Sm80ELb0ELb1ELb0ELb0ELb0ELb0ELb1ELb0EEENS1_21CollectiveEpilogueFwdINS6_IJS8_SA_S9_EEENS6_IJNS7_ILi1EEESI_SI_EEESC_SE_Li256ELb0ELb1ELb0ELb0EEENS1_19SingleTileSchedulerILb0ELb0ELb1ELi128EEEEEEEEEvNT_6ParamsE:
	.zero		1944


//--------------------- .nv.constant0._ZN7cutlass13device_kernelIN5flash19enable_sm80_to_sm89INS1_16FlashAttnFwdSm80INS1_25CollectiveMainloopFwdSm80ILi8ELi1ELb0EN4cute5tupleIJNS5_1CILi128EEENS7_ILi64EEENS7_ILi256EEEEEELi256ENS_6half_tEfNS_4arch4Sm80ELb0ELb1ELb0ELb1ELb0ELb0ELb1ELb0EEENS1_21CollectiveEpilogueFwdINS6_IJS8_SA_S9_EEENS6_IJNS7_ILi1EEESI_SI_EEESC_SE_Li256ELb1ELb1ELb0ELb0EEENS1_19SingleTileSchedulerILb1ELb0ELb1ELi128EEEEEEEEEvNT_6ParamsE --------------------------
	.section	.nv.constant0._ZN7cutlass13device_kernelIN5flash19enable_sm80_to_sm89INS1_16FlashAttnFwdSm80INS1_25CollectiveMainloopFwdSm80ILi8ELi1ELb0EN4cute5tupleIJNS5_1CILi128EEENS7_ILi64EEENS7_ILi256EEEEEELi256ENS_6half_tEfNS_4arch4Sm80ELb0ELb1ELb0ELb1ELb0ELb0ELb1ELb0EEENS1_21CollectiveEpilogueFwdINS6_IJS8_SA_S9_EEENS6_IJNS7_ILi1EEESI_SI_EEESC_SE_Li256ELb1ELb1ELb0ELb0EEENS1_19SingleTileSchedulerILb1ELb0ELb1ELi128EEEEEEEEEvNT_6ParamsE,"a",@progbits
	.sectionflags	@""
	.align	4
.nv.constant0._ZN7cutlass13device_kernelIN5flash19enable_sm80_to_sm89INS1_16FlashAttnFwdSm80INS1_25CollectiveMainloopFwdSm80ILi8ELi1ELb0EN4cute5tupleIJNS5_1CILi128EEENS7_ILi64EEENS7_ILi256EEEEEELi256ENS_6half_tEfNS_4arch4Sm80ELb0ELb1ELb0ELb1ELb0ELb0ELb1ELb0EEENS1_21CollectiveEpilogueFwdINS6_IJS8_SA_S9_EEENS6_IJNS7_ILi1EEESI_SI_EEESC_SE_Li256ELb1ELb1ELb0ELb0EEENS1_19SingleTileSchedulerILb1ELb0ELb1ELi128EEEEEEEEEvNT_6ParamsE:
	.zero		1944


//--------------------- .nv.constant0._ZN7cutlass13device_kernelIN5flash19enable_sm80_to_sm89INS1_16FlashAttnFwdSm80INS1_25CollectiveMainloopFwdSm80ILi8ELi1ELb0EN4cute5tupleIJNS5_1CILi128EEENS7_ILi48EEENS7_ILi256EEEEEELi256ENS_6half_tEfNS_4arch4Sm80ELb0ELb1ELb0ELb1ELb0ELb1ELb1ELb0EEENS1_21CollectiveEpilogueFwdINS6_IJS8_SA_S9_EEENS6_IJNS7_ILi1EEESI_SI_EEESC_SE_Li256ELb1ELb1ELb0ELb0EEENS1_19SingleTileSchedulerILb1ELb0ELb1ELi128EEEEEEEEEvNT_6ParamsE --------------------------
	.section	.nv.constant0._ZN7cutlass13device_kernelIN5flash19enable_sm80_to_sm89INS1_16FlashAttnFwdSm80INS1_25CollectiveMainloopFwdSm80ILi8ELi1ELb0EN4cute5tupleIJNS5_1CILi128EEENS7_ILi48EEENS7_ILi256EEEEEELi256ENS_6half_tEfNS_4arch4Sm80ELb0ELb1ELb0ELb1ELb0ELb1ELb1ELb0EEENS1_21CollectiveEpilogueFwdINS6_IJS8_SA_S9_EEENS6_IJNS7_ILi1EEESI_SI_EEESC_SE_Li256ELb1ELb1ELb0ELb0EEENS1_19SingleTileSchedulerILb1ELb0ELb1ELi128EEEEEEEEEvNT_6ParamsE,"a",@progbits
	.sectionflags	@""
	.align	4
.nv.constant0._ZN7cutlass13device_kernelIN5flash19enable_sm80_to_sm89INS1_16FlashAttnFwdSm80INS1_25CollectiveMainloopFwdSm80ILi8ELi1ELb0EN4cute5tupleIJNS5_1CILi128EEENS7_ILi48EEENS7_ILi256EEEEEELi256ENS_6half_tEfNS_4arch4Sm80ELb0ELb1ELb0ELb1ELb0ELb1ELb1ELb0EEENS1_21CollectiveEpilogueFwdINS6_IJS8_SA_S9_EEENS6_IJNS7_ILi1EEESI_SI_EEESC_SE_Li256ELb1ELb1ELb0ELb0EEENS1_19SingleTileSchedulerILb1ELb0ELb1ELi128EEEEEEEEEvNT_6ParamsE:
	.zero		1944


//--------------------- .nv.constant0._ZN7cutlass13device_kernelIN5flash19enable_sm80_to_sm89INS1_16FlashAttnFwdSm80INS1_25CollectiveMainloopFwdSm80ILi8ELi1ELb0EN4cute5tupleIJNS5_1CILi128EEENS7_ILi96EEENS7_ILi256EEEEEELi256ENS_6half_tEfNS_4arch4Sm80ELb1ELb0ELb0ELb0ELb0ELb0ELb1ELb0EEENS1_21CollectiveEpilogueFwdINS6_IJS8_SA_S9_EEENS6_IJNS7_ILi1EEESI_SI_EEESC_SE_Li256ELb0ELb1ELb0ELb0EEENS1_30DynamicPersistentTileSchedulerILi256ELi256ELb0ELb1ELb0EEEEEEEEEvNT_6ParamsE --------------------------
	.section	.nv.constant0._ZN7cutlass13device_kernelIN5flash19enable_sm80_to_sm89INS1_16FlashAttnFwdSm80INS1_25CollectiveMainloopFwdSm80ILi8ELi1ELb0EN4cute5tupleIJNS5_1CILi128EEENS7_ILi96EEENS7_ILi256EEEEEELi256ENS_6half_tEfNS_4arch4Sm80ELb1ELb0ELb0ELb0ELb0ELb0ELb1ELb0EEENS1_21CollectiveEpilogueFwdINS6_IJS8_SA_S9_EEENS6_IJNS7_ILi1EEESI_SI_EEESC_SE_Li256ELb0ELb1ELb0ELb0EEENS1_30DynamicPersistentTileSchedulerILi256ELi256ELb0ELb1ELb0EEEEEEEEEvNT_6ParamsE,"a",@progbits
	.sectionflags	@""
	.align	4
.nv.constant0._ZN7cutlass13device_kernelIN5flash19enable_sm80_to_sm89INS1_16FlashAttnFwdSm80INS1_25CollectiveMainloopFwdSm80ILi8ELi1ELb0EN4cute5tupleIJNS5_1CILi128EEENS7_ILi96EEENS7_ILi256EEEEEELi256ENS_6half_tEfNS_4arch4Sm80ELb1ELb0ELb0ELb0ELb0ELb0ELb1ELb0EEENS1_21CollectiveEpilogueFwdINS6_IJS8_SA_S9_EEENS6_IJNS7_ILi1EEESI_SI_EEESC_SE_Li256ELb0ELb1ELb0ELb0EEENS1_30DynamicPersistentTileSchedulerILi256ELi256ELb0ELb1ELb0EEEEEEEEEvNT_6ParamsE:
	.zero		1960


//--------------------- .nv.constant0._ZN7cutlass13device_kernelIN5flash19enable_sm80_to_sm89INS1_16FlashAttnFwdSm80INS1_25CollectiveMainloopFwdSm80ILi8ELi1ELb0EN4cute5tupleIJNS5_1CILi128EEENS7_ILi96EEENS7_ILi256EEEEEELi256ENS_6half_tEfNS_4arch4Sm80ELb1ELb0ELb0ELb1ELb0ELb0ELb1ELb0EEENS1_21CollectiveEpilogueFwdINS6_IJS8_SA_S9_EEENS6_IJNS7_ILi1EEESI_SI_EEESC_SE_Li256ELb1ELb1ELb0ELb0EEENS1_19SingleTileSchedulerILb1ELb0ELb1ELi128EEEEEEEEEvNT_6ParamsE --------------------------
	.section	.nv.constant0._ZN7cutlass13device_kernelIN5flash19enable_sm80_to_sm89INS1_16FlashAttnFwdSm80INS1_25CollectiveMainloopFwdSm80ILi8ELi1ELb0EN4cute5tupleIJNS5_1CILi128EEENS7_ILi96EEENS7_ILi256EEEEEELi256ENS_6half_tEfNS_4arch4Sm80ELb1ELb0ELb0ELb1ELb0ELb0ELb1ELb0EEENS1_21CollectiveEpilogueFwdINS6_IJS8_SA_S9_EEENS6_IJNS7_ILi1EEESI_SI_EEESC_SE_Li256ELb1ELb1ELb0ELb0EEENS1_19SingleTileSchedulerILb1ELb0ELb1ELi128EEEEEEEEEvNT_6ParamsE,"a",@progbits
	.sectionflags	@""
	.align	4
.nv.constant0._ZN7cutlass13device_kernelIN5flash19enable_sm80_to_sm89INS1_16FlashAttnFwdSm80INS1_25CollectiveMainloopFwdSm80ILi8ELi1ELb0EN4cute5tupleIJNS5_1CILi128EEENS7_ILi96EEENS7_ILi256EEEEEELi256ENS_6half_tEfNS_4arch4Sm80ELb1ELb0ELb0ELb1ELb0ELb0ELb1ELb0EEENS1_21CollectiveEpilogueFwdINS6_IJS8_SA_S9_EEENS6_IJNS7_ILi1EEESI_SI_EEESC_SE_Li256ELb1ELb1ELb0ELb0EEENS1_19SingleTileSchedulerILb1ELb0ELb1ELi128EEEEEEEEEvNT_6ParamsE:
	.zero		1944


//--------------------- .nv.constant0._ZN7cutlass13device_kernelIN5flash19enable_sm80_to_sm89INS1_16FlashAttnFwdSm80INS1_25CollectiveMainloopFwdSm80ILi8ELi1ELb0EN4cute5tupleIJNS5_1CILi128EEENS7_ILi48EEENS7_ILi256EEEEEELi256ENS_6half_tEfNS_4arch4Sm80ELb1ELb0ELb0ELb1ELb0ELb1ELb1ELb0EEENS1_21CollectiveEpilogueFwdINS6_IJS8_SA_S9_EEENS6_IJNS7_ILi1EEESI_SI_EEESC_SE_Li256ELb1ELb1ELb0ELb0EEENS1_19SingleTileSchedulerILb1ELb0ELb1ELi128EEEEEEEEEvNT_6ParamsE --------------------------
	.section	.nv.constant0._ZN7cutlass13device_kernelIN5flash19enable_sm80_to_sm89INS1_16FlashAttnFwdSm80INS1_25CollectiveMainloopFwdSm80ILi8ELi1ELb0EN4cute5tupleIJNS5_1CILi128EEENS7_ILi48EEENS7_ILi256EEEEEELi256ENS_6half_tEfNS_4arch4Sm80ELb1ELb0ELb0ELb1ELb0ELb1ELb1ELb0EEENS1_21CollectiveEpilogueFwdINS6_IJS8_SA_S9_EEENS6_IJNS7_ILi1EEESI_SI_EEESC_SE_Li256ELb1ELb1ELb0ELb0EEENS1_19SingleTileSchedulerILb1ELb0ELb1ELi128EEEEEEEEEvNT_6ParamsE,"a",@progbits
	.sectionflags	@""
	.align	4
.nv.constant0._ZN7cutlass13device_kernelIN5flash19enable_sm80_to_sm89INS1_16FlashAttnFwdSm80INS1_25CollectiveMainloopFwdSm80ILi8ELi1ELb0EN4cute5tupleIJNS5_1CILi128EEENS7_ILi48EEENS7_ILi256EEEEEELi256ENS_6half_tEfNS_4arch4Sm80ELb1ELb0ELb0ELb1ELb0ELb1ELb1ELb0EEENS1_21CollectiveEpilogueFwdINS6_IJS8_SA_S9_EEENS6_IJNS7_ILi1EEESI_SI_EEESC_SE_Li256ELb1ELb1ELb0ELb0EEENS1_19SingleTileSchedulerILb1ELb0ELb1ELi128EEEEEEEEEvNT_6ParamsE:
	.zero		1944


//--------------------- SYMBOLS --------------------------

	.type		.nv.reservedSmem.offset0,@object
	.size		.nv.reservedSmem.offset0,0x4
